//
// Generated by NVIDIA NVVM Compiler
//
// Compiler Build ID: CL-36424714
// Cuda compilation tools, release 13.0, V13.0.88
// Based on NVVM 20.0.0
//

.version 9.0
.target sm_100
.address_size 64

	// .globl	update_weights

.visible .entry update_weights(
	.param .u64 .ptr .align 1 update_weights_param_0,
	.param .f64 update_weights_param_1,
	.param .u64 .ptr .align 1 update_weights_param_2,
	.param .f64 update_weights_param_3,
	.param .u32 update_weights_param_4
)
{
	.reg .pred 	%p<2>;
	.reg .b32 	%r<6>;
	.reg .b64 	%rd<8>;
	.reg .b64 	%fd<8>;

	ld.param.u64 	%rd1, [update_weights_param_0];
	ld.param.f64 	%fd1, [update_weights_param_1];
	ld.param.u64 	%rd2, [update_weights_param_2];
	ld.param.f64 	%fd2, [update_weights_param_3];
	ld.param.u32 	%r2, [update_weights_param_4];
	mov.u32 	%r3, %tid.x;
	mov.u32 	%r4, %ctaid.x;
	mov.u32 	%r5, %ntid.x;
	mad.lo.s32 	%r1, %r4, %r5, %r3;
	setp.ge.s32 	%p1, %r1, %r2;
	@%p1 bra 	$L__BB0_2;
	cvta.to.global.u64 	%rd3, %rd2;
	cvta.to.global.u64 	%rd4, %rd1;
	mul.wide.s32 	%rd5, %r1, 8;
	add.s64 	%rd6, %rd3, %rd5;
	ld.global.f64 	%fd3, [%rd6];
	mul.f64 	%fd4, %fd1, %fd3;
	mul.f64 	%fd5, %fd2, %fd4;
	add.s64 	%rd7, %rd4, %rd5;
	ld.global.f64 	%fd6, [%rd7];
	sub.f64 	%fd7, %fd6, %fd5;
	st.global.f64 	[%rd7], %fd7;
$L__BB0_2:
	ret;

}
	// .globl	add_input
.visible .entry add_input(
	.param .u64 .ptr .align 1 add_input_param_0,
	.param .u64 .ptr .align 1 add_input_param_1,
	.param .u32 add_input_param_2
)
{
	.reg .pred 	%p<2>;
	.reg .b32 	%r<6>;
	.reg .b64 	%rd<8>;
	.reg .b64 	%fd<2>;

	ld.param.u64 	%rd1, [add_input_param_0];
	ld.param.u64 	%rd2, [add_input_param_1];
	ld.param.u32 	%r2, [add_input_param_2];
	mov.u32 	%r3, %tid.x;
	mov.u32 	%r4, %ctaid.x;
	mov.u32 	%r5, %ntid.x;
	mad.lo.s32 	%r1, %r4, %r5, %r3;
	setp.ge.s32 	%p1, %r1, %r2;
	@%p1 bra 	$L__BB1_2;
	cvta.to.global.u64 	%rd3, %rd2;
	cvta.to.global.u64 	%rd4, %rd1;
	mul.wide.s32 	%rd5, %r1, 8;
	add.s64 	%rd6, %rd3, %rd5;
	ld.global.f64 	%fd1, [%rd6];
	add.s64 	%rd7, %rd4, %rd5;
	st.global.f64 	[%rd7], %fd1;
$L__BB1_2:
	ret;

}
	// .globl	compute_layer
.visible .entry compute_layer(
	.param .u64 .ptr .align 1 compute_layer_param_0,
	.param .u64 .ptr .align 1 compute_layer_param_1,
	.param .u64 .ptr .align 1 compute_layer_param_2,
	.param .u64 .ptr .align 1 compute_layer_param_3,
	.param .u64 .ptr .align 1 compute_layer_param_4,
	.param .f64 compute_layer_param_5,
	.param .u32 compute_layer_param_6,
	.param .u32 compute_layer_param_7,
	.param .u32 compute_layer_param_8
)
{
	.reg .pred 	%p<14>;
	.reg .b32 	%r<55>;
	.reg .b32 	%f<3>;
	.reg .b64 	%rd<31>;
	.reg .b64 	%fd<92>;

	ld.param.u64 	%rd7, [compute_layer_param_0];
	ld.param.u64 	%rd5, [compute_layer_param_2];
	ld.param.u64 	%rd6, [compute_layer_param_3];
	ld.param.u64 	%rd8, [compute_layer_param_4];
	ld.param.f64 	%fd15, [compute_layer_param_5];
	ld.param.u32 	%r23, [compute_layer_param_6];
	ld.param.u32 	%r25, [compute_layer_param_7];
	ld.param.u32 	%r24, [compute_layer_param_8];
	cvta.to.global.u64 	%rd1, %rd8;
	cvta.to.global.u64 	%rd2, %rd7;
	mov.u32 	%r26, %tid.x;
	mov.u32 	%r27, %ctaid.x;
	mov.u32 	%r28, %ntid.x;
	mad.lo.s32 	%r1, %r27, %r28, %r26;
	cvt.rn.f64.s32 	%fd16, %r24;
	sub.f64 	%fd17, %fd15, %fd16;
	cvt.rzi.s32.f64 	%r2, %fd17;
	setp.ge.s32 	%p1, %r1, %r25;
	@%p1 bra 	$L__BB2_17;
	cvta.to.global.u64 	%rd9, %rd5;
	cvt.rn.f64.s32 	%fd19, %r1;
	add.f64 	%fd20, %fd15, %fd19;
	cvt.rzi.s32.f64 	%r3, %fd20;
	mul.wide.s32 	%rd10, %r3, 8;
	add.s64 	%rd3, %rd2, %rd10;
	mov.b64 	%rd11, 0;
	st.global.u64 	[%rd3], %rd11;
	add.s64 	%rd4, %rd9, %rd10;
	st.global.u64 	[%rd4], %rd11;
	setp.lt.s32 	%p2, %r24, 1;
	mov.f64 	%fd90, 0d0000000000000000;
	@%p2 bra 	$L__BB2_13;
	mad.lo.s32 	%r4, %r24, %r1, %r23;
	and.b32  	%r5, %r24, 7;
	setp.lt.u32 	%p3, %r24, 8;
	mov.b32 	%r53, 0;
	mov.f64 	%fd90, 0d0000000000000000;
	@%p3 bra 	$L__BB2_5;
	and.b32  	%r53, %r24, 2147483640;
	neg.s32 	%r51, %r53;
	mov.f64 	%fd90, 0d0000000000000000;
	mov.u32 	%r49, %r4;
	mov.u32 	%r50, %r2;
$L__BB2_4:
	.pragma "nounroll";
	mul.wide.s32 	%rd12, %r50, 8;
	add.s64 	%rd13, %rd2, %rd12;
	mul.wide.s32 	%rd14, %r49, 8;
	add.s64 	%rd15, %rd1, %rd14;
	ld.global.f64 	%fd23, [%rd13];
	ld.global.f64 	%fd24, [%rd15];
	fma.rn.f64 	%fd25, %fd23, %fd24, %fd90;
	st.global.f64 	[%rd4], %fd25;
	ld.global.f64 	%fd26, [%rd13+8];
	ld.global.f64 	%fd27, [%rd15+8];
	fma.rn.f64 	%fd28, %fd26, %fd27, %fd25;
	st.global.f64 	[%rd4], %fd28;
	ld.global.f64 	%fd29, [%rd13+16];
	ld.global.f64 	%fd30, [%rd15+16];
	fma.rn.f64 	%fd31, %fd29, %fd30, %fd28;
	st.global.f64 	[%rd4], %fd31;
	ld.global.f64 	%fd32, [%rd13+24];
	ld.global.f64 	%fd33, [%rd15+24];
	fma.rn.f64 	%fd34, %fd32, %fd33, %fd31;
	st.global.f64 	[%rd4], %fd34;
	ld.global.f64 	%fd35, [%rd13+32];
	ld.global.f64 	%fd36, [%rd15+32];
	fma.rn.f64 	%fd37, %fd35, %fd36, %fd34;
	st.global.f64 	[%rd4], %fd37;
	ld.global.f64 	%fd38, [%rd13+40];
	ld.global.f64 	%fd39, [%rd15+40];
	fma.rn.f64 	%fd40, %fd38, %fd39, %fd37;
	st.global.f64 	[%rd4], %fd40;
	ld.global.f64 	%fd41, [%rd13+48];
	ld.global.f64 	%fd42, [%rd15+48];
	fma.rn.f64 	%fd43, %fd41, %fd42, %fd40;
	st.global.f64 	[%rd4], %fd43;
	ld.global.f64 	%fd44, [%rd13+56];
	ld.global.f64 	%fd45, [%rd15+56];
	fma.rn.f64 	%fd90, %fd44, %fd45, %fd43;
	st.global.f64 	[%rd4], %fd90;
	add.s32 	%r51, %r51, 8;
	add.s32 	%r50, %r50, 8;
	add.s32 	%r49, %r49, 8;
	setp.ne.s32 	%p4, %r51, 0;
	@%p4 bra 	$L__BB2_4;
$L__BB2_5:
	setp.eq.s32 	%p5, %r5, 0;
	@%p5 bra 	$L__BB2_13;
	and.b32  	%r15, %r24, 3;
	setp.lt.u32 	%p6, %r5, 4;
	@%p6 bra 	$L__BB2_8;
	add.s32 	%r30, %r53, %r2;
	mul.wide.s32 	%rd16, %r30, 8;
	add.s64 	%rd17, %rd2, %rd16;
	ld.global.f64 	%fd46, [%rd17];
	add.s32 	%r31, %r4, %r53;
	mul.wide.s32 	%rd18, %r31, 8;
	add.s64 	%rd19, %rd1, %rd18;
	ld.global.f64 	%fd47, [%rd19];
	fma.rn.f64 	%fd48, %fd46, %fd47, %fd90;
	st.global.f64 	[%rd4], %fd48;
	ld.global.f64 	%fd49, [%rd17+8];
	ld.global.f64 	%fd50, [%rd19+8];
	fma.rn.f64 	%fd51, %fd49, %fd50, %fd48;
	st.global.f64 	[%rd4], %fd51;
	ld.global.f64 	%fd52, [%rd17+16];
	ld.global.f64 	%fd53, [%rd19+16];
	fma.rn.f64 	%fd54, %fd52, %fd53, %fd51;
	st.global.f64 	[%rd4], %fd54;
	ld.global.f64 	%fd55, [%rd17+24];
	ld.global.f64 	%fd56, [%rd19+24];
	fma.rn.f64 	%fd90, %fd55, %fd56, %fd54;
	st.global.f64 	[%rd4], %fd90;
	add.s32 	%r53, %r53, 4;
$L__BB2_8:
	setp.eq.s32 	%p7, %r15, 0;
	@%p7 bra 	$L__BB2_13;
	setp.eq.s32 	%p8, %r15, 1;
	@%p8 bra 	$L__BB2_11;
	add.s32 	%r32, %r53, %r2;
	mul.wide.s32 	%rd20, %r32, 8;
	add.s64 	%rd21, %rd2, %rd20;
	ld.global.f64 	%fd57, [%rd21];
	add.s32 	%r33, %r4, %r53;
	mul.wide.s32 	%rd22, %r33, 8;
	add.s64 	%rd23, %rd1, %rd22;
	ld.global.f64 	%fd58, [%rd23];
	fma.rn.f64 	%fd59, %fd57, %fd58, %fd90;
	st.global.f64 	[%rd4], %fd59;
	ld.global.f64 	%fd60, [%rd21+8];
	ld.global.f64 	%fd61, [%rd23+8];
	fma.rn.f64 	%fd90, %fd60, %fd61, %fd59;
	st.global.f64 	[%rd4], %fd90;
	add.s32 	%r53, %r53, 2;
$L__BB2_11:
	and.b32  	%r34, %r24, 1;
	setp.eq.b32 	%p9, %r34, 1;
	not.pred 	%p10, %p9;
	@%p10 bra 	$L__BB2_13;
	add.s32 	%r35, %r53, %r2;
	mul.wide.s32 	%rd24, %r35, 8;
	add.s64 	%rd25, %rd2, %rd24;
	ld.global.f64 	%fd62, [%rd25];
	add.s32 	%r36, %r4, %r53;
	mul.wide.s32 	%rd26, %r36, 8;
	add.s64 	%rd27, %rd1, %rd26;
	ld.global.f64 	%fd63, [%rd27];
	fma.rn.f64 	%fd90, %fd62, %fd63, %fd90;
	st.global.f64 	[%rd4], %fd90;
$L__BB2_13:
	cvta.to.global.u64 	%rd28, %rd6;
	add.s64 	%rd30, %rd28, %rd10;
	ld.global.f64 	%fd64, [%rd30];
	add.f64 	%fd10, %fd64, %fd90;
	st.global.f64 	[%rd4], %fd10;
	fma.rn.f64 	%fd65, %fd10, 0d3FF71547652B82FE, 0d4338000000000000;
	{
	.reg .b32 %temp; 
	mov.b64 	{%r20, %temp}, %fd65;
	}
	mov.f64 	%fd66, 0dC338000000000000;
	add.rn.f64 	%fd67, %fd65, %fd66;
	fma.rn.f64 	%fd68, %fd67, 0dBFE62E42FEFA39EF, %fd10;
	fma.rn.f64 	%fd69, %fd67, 0dBC7ABC9E3B39803F, %fd68;
	fma.rn.f64 	%fd70, %fd69, 0d3E5ADE1569CE2BDF, 0d3E928AF3FCA213EA;
	fma.rn.f64 	%fd71, %fd70, %fd69, 0d3EC71DEE62401315;
	fma.rn.f64 	%fd72, %fd71, %fd69, 0d3EFA01997C89EB71;
	fma.rn.f64 	%fd73, %fd72, %fd69, 0d3F2A01A014761F65;
	fma.rn.f64 	%fd74, %fd73, %fd69, 0d3F56C16C1852B7AF;
	fma.rn.f64 	%fd75, %fd74, %fd69, 0d3F81111111122322;
	fma.rn.f64 	%fd76, %fd75, %fd69, 0d3FA55555555502A1;
	fma.rn.f64 	%fd77, %fd76, %fd69, 0d3FC5555555555511;
	fma.rn.f64 	%fd78, %fd77, %fd69, 0d3FE000000000000B;
	fma.rn.f64 	%fd79, %fd78, %fd69, 0d3FF0000000000000;
	fma.rn.f64 	%fd80, %fd79, %fd69, 0d3FF0000000000000;
	{
	.reg .b32 %temp; 
	mov.b64 	{%r21, %temp}, %fd80;
	}
	{
	.reg .b32 %temp; 
	mov.b64 	{%temp, %r22}, %fd80;
	}
	shl.b32 	%r37, %r20, 20;
	add.s32 	%r38, %r37, %r22;
	mov.b64 	%fd91, {%r21, %r38};
	{
	.reg .b32 %temp; 
	mov.b64 	{%temp, %r39}, %fd10;
	}
	mov.b32 	%f2, %r39;
	abs.f32 	%f1, %f2;
	setp.lt.f32 	%p11, %f1, 0f4086232B;
	@%p11 bra 	$L__BB2_16;
	setp.lt.f64 	%p12, %fd10, 0d0000000000000000;
	add.f64 	%fd81, %fd10, 0d7FF0000000000000;
	selp.f64 	%fd91, 0d0000000000000000, %fd81, %p12;
	setp.geu.f32 	%p13, %f1, 0f40874800;
	@%p13 bra 	$L__BB2_16;
	shr.u32 	%r40, %r20, 31;
	add.s32 	%r41, %r20, %r40;
	shr.s32 	%r42, %r41, 1;
	shl.b32 	%r43, %r42, 20;
	add.s32 	%r44, %r22, %r43;
	mov.b64 	%fd82, {%r21, %r44};
	sub.s32 	%r45, %r20, %r42;
	shl.b32 	%r46, %r45, 20;
	add.s32 	%r47, %r46, 1072693248;
	mov.b32 	%r48, 0;
	mov.b64 	%fd83, {%r48, %r47};
	mul.f64 	%fd91, %fd83, %fd82;
$L__BB2_16:
	add.f64 	%fd84, %fd91, 0d3FF0000000000000;
	rcp.rn.f64 	%fd85, %fd84;
	st.global.f64 	[%rd3], %fd85;
$L__BB2_17:
	ret;

}
	// .globl	learn_output
.visible .entry learn_output(
	.param .u64 .ptr .align 1 learn_output_param_0,
	.param .u64 .ptr .align 1 learn_output_param_1,
	.param .u64 .ptr .align 1 learn_output_param_2,
	.param .u64 .ptr .align 1 learn_output_param_3,
	.param .u64 .ptr .align 1 learn_output_param_4,
	.param .f64 learn_output_param_5,
	.param .u32 learn_output_param_6,
	.param .u32 learn_output_param_7,
	.param .u32 learn_output_param_8,
	.param .u32 learn_output_param_9,
	.param .f64 learn_output_param_10
)
{
	.reg .pred 	%p<12>;
	.reg .b32 	%r<41>;
	.reg .b64 	%rd<33>;
	.reg .b64 	%fd<110>;

	ld.param.u64 	%rd7, [learn_output_param_0];
	ld.param.u64 	%rd4, [learn_output_param_1];
	ld.param.u64 	%rd5, [learn_output_param_2];
	ld.param.u64 	%rd6, [learn_output_param_3];
	ld.param.u64 	%rd8, [learn_output_param_4];
	ld.param.f64 	%fd1, [learn_output_param_5];
	ld.param.u32 	%r20, [learn_output_param_6];
	ld.param.u32 	%r23, [learn_output_param_7];
	ld.param.u32 	%r21, [learn_output_param_8];
	ld.param.u32 	%r22, [learn_output_param_9];
	ld.param.f64 	%fd2, [learn_output_param_10];
	cvta.to.global.u64 	%rd1, %rd8;
	cvta.to.global.u64 	%rd2, %rd7;
	mov.u32 	%r24, %tid.x;
	mov.u32 	%r25, %ctaid.x;
	mov.u32 	%r26, %ntid.x;
	mad.lo.s32 	%r1, %r25, %r26, %r24;
	cvt.rn.f64.s32 	%fd3, %r21;
	sub.f64 	%fd4, %fd1, %fd3;
	cvt.rzi.s32.f64 	%r2, %fd4;
	setp.ge.s32 	%p1, %r1, %r23;
	@%p1 bra 	$L__BB3_14;
	cvta.to.global.u64 	%rd9, %rd4;
	cvta.to.global.u64 	%rd10, %rd5;
	cvt.rn.f64.s32 	%fd5, %r1;
	add.f64 	%fd6, %fd1, %fd5;
	cvt.rzi.s32.f64 	%r3, %fd6;
	setp.eq.s32 	%p2, %r22, %r1;
	selp.f64 	%fd7, 0d3FF0000000000000, 0d0000000000000000, %p2;
	mul.wide.s32 	%rd11, %r3, 8;
	add.s64 	%rd12, %rd10, %rd11;
	ld.global.f64 	%fd8, [%rd12];
	mov.f64 	%fd9, 0d3FF0000000000000;
	sub.f64 	%fd10, %fd9, %fd8;
	mul.f64 	%fd11, %fd8, %fd10;
	add.s64 	%rd13, %rd2, %rd11;
	ld.global.f64 	%fd12, [%rd13];
	sub.f64 	%fd13, %fd12, %fd7;
	add.f64 	%fd14, %fd13, %fd13;
	mul.f64 	%fd15, %fd11, %fd14;
	add.s64 	%rd3, %rd9, %rd11;
	st.global.f64 	[%rd3], %fd15;
	setp.lt.s32 	%p3, %r21, 1;
	@%p3 bra 	$L__BB3_13;
	mad.lo.s32 	%r4, %r21, %r1, %r20;
	and.b32  	%r5, %r21, 7;
	setp.lt.u32 	%p4, %r21, 8;
	mov.b32 	%r39, 0;
	@%p4 bra 	$L__BB3_5;
	and.b32  	%r39, %r21, 2147483640;
	neg.s32 	%r37, %r39;
	mov.u32 	%r35, %r4;
	mov.u32 	%r36, %r2;
$L__BB3_4:
	.pragma "nounroll";
	mul.wide.s32 	%rd14, %r36, 8;
	add.s64 	%rd15, %rd2, %rd14;
	mul.wide.s32 	%rd16, %r35, 8;
	add.s64 	%rd17, %rd1, %rd16;
	ld.global.f64 	%fd16, [%rd3];
	ld.global.f64 	%fd17, [%rd15];
	mul.f64 	%fd18, %fd16, %fd17;
	mul.f64 	%fd19, %fd2, %fd18;
	ld.global.f64 	%fd20, [%rd17];
	sub.f64 	%fd21, %fd20, %fd19;
	st.global.f64 	[%rd17], %fd21;
	ld.global.f64 	%fd22, [%rd3];
	ld.global.f64 	%fd23, [%rd15+8];
	mul.f64 	%fd24, %fd22, %fd23;
	mul.f64 	%fd25, %fd2, %fd24;
	ld.global.f64 	%fd26, [%rd17+8];
	sub.f64 	%fd27, %fd26, %fd25;
	st.global.f64 	[%rd17+8], %fd27;
	ld.global.f64 	%fd28, [%rd3];
	ld.global.f64 	%fd29, [%rd15+16];
	mul.f64 	%fd30, %fd28, %fd29;
	mul.f64 	%fd31, %fd2, %fd30;
	ld.global.f64 	%fd32, [%rd17+16];
	sub.f64 	%fd33, %fd32, %fd31;
	st.global.f64 	[%rd17+16], %fd33;
	ld.global.f64 	%fd34, [%rd3];
	ld.global.f64 	%fd35, [%rd15+24];
	mul.f64 	%fd36, %fd34, %fd35;
	mul.f64 	%fd37, %fd2, %fd36;
	ld.global.f64 	%fd38, [%rd17+24];
	sub.f64 	%fd39, %fd38, %fd37;
	st.global.f64 	[%rd17+24], %fd39;
	ld.global.f64 	%fd40, [%rd3];
	ld.global.f64 	%fd41, [%rd15+32];
	mul.f64 	%fd42, %fd40, %fd41;
	mul.f64 	%fd43, %fd2, %fd42;
	ld.global.f64 	%fd44, [%rd17+32];
	sub.f64 	%fd45, %fd44, %fd43;
	st.global.f64 	[%rd17+32], %fd45;
	ld.global.f64 	%fd46, [%rd3];
	ld.global.f64 	%fd47, [%rd15+40];
	mul.f64 	%fd48, %fd46, %fd47;
	mul.f64 	%fd49, %fd2, %fd48;
	ld.global.f64 	%fd50, [%rd17+40];
	sub.f64 	%fd51, %fd50, %fd49;
	st.global.f64 	[%rd17+40], %fd51;
	ld.global.f64 	%fd52, [%rd3];
	ld.global.f64 	%fd53, [%rd15+48];
	mul.f64 	%fd54, %fd52, %fd53;
	mul.f64 	%fd55, %fd2, %fd54;
	ld.global.f64 	%fd56, [%rd17+48];
	sub.f64 	%fd57, %fd56, %fd55;
	st.global.f64 	[%rd17+48], %fd57;
	ld.global.f64 	%fd58, [%rd3];
	ld.global.f64 	%fd59, [%rd15+56];
	mul.f64 	%fd60, %fd58, %fd59;
	mul.f64 	%fd61, %fd2, %fd60;
	ld.global.f64 	%fd62, [%rd17+56];
	sub.f64 	%fd63, %fd62, %fd61;
	st.global.f64 	[%rd17+56], %fd63;
	add.s32 	%r37, %r37, 8;
	add.s32 	%r36, %r36, 8;
	add.s32 	%r35, %r35, 8;
	setp.ne.s32 	%p5, %r37, 0;
	@%p5 bra 	$L__BB3_4;
$L__BB3_5:
	setp.eq.s32 	%p6, %r5, 0;
	@%p6 bra 	$L__BB3_13;
	and.b32  	%r15, %r21, 3;
	setp.lt.u32 	%p7, %r5, 4;
	@%p7 bra 	$L__BB3_8;
	ld.global.f64 	%fd64, [%rd3];
	add.s32 	%r28, %r39, %r2;
	mul.wide.s32 	%rd18, %r28, 8;
	add.s64 	%rd19, %rd2, %rd18;
	ld.global.f64 	%fd65, [%rd19];
	mul.f64 	%fd66, %fd64, %fd65;
	mul.f64 	%fd67, %fd2, %fd66;
	add.s32 	%r29, %r4, %r39;
	mul.wide.s32 	%rd20, %r29, 8;
	add.s64 	%rd21, %rd1, %rd20;
	ld.global.f64 	%fd68, [%rd21];
	sub.f64 	%fd69, %fd68, %fd67;
	st.global.f64 	[%rd21], %fd69;
	ld.global.f64 	%fd70, [%rd3];
	ld.global.f64 	%fd71, [%rd19+8];
	mul.f64 	%fd72, %fd70, %fd71;
	mul.f64 	%fd73, %fd2, %fd72;
	ld.global.f64 	%fd74, [%rd21+8];
	sub.f64 	%fd75, %fd74, %fd73;
	st.global.f64 	[%rd21+8], %fd75;
	ld.global.f64 	%fd76, [%rd3];
	ld.global.f64 	%fd77, [%rd19+16];
	mul.f64 	%fd78, %fd76, %fd77;
	mul.f64 	%fd79, %fd2, %fd78;
	ld.global.f64 	%fd80, [%rd21+16];
	sub.f64 	%fd81, %fd80, %fd79;
	st.global.f64 	[%rd21+16], %fd81;
	ld.global.f64 	%fd82, [%rd3];
	ld.global.f64 	%fd83, [%rd19+24];
	mul.f64 	%fd84, %fd82, %fd83;
	mul.f64 	%fd85, %fd2, %fd84;
	ld.global.f64 	%fd86, [%rd21+24];
	sub.f64 	%fd87, %fd86, %fd85;
	st.global.f64 	[%rd21+24], %fd87;
	add.s32 	%r39, %r39, 4;
$L__BB3_8:
	setp.eq.s32 	%p8, %r15, 0;
	@%p8 bra 	$L__BB3_13;
	setp.eq.s32 	%p9, %r15, 1;
	@%p9 bra 	$L__BB3_11;
	ld.global.f64 	%fd88, [%rd3];
	add.s32 	%r30, %r39, %r2;
	mul.wide.s32 	%rd22, %r30, 8;
	add.s64 	%rd23, %rd2, %rd22;
	ld.global.f64 	%fd89, [%rd23];
	mul.f64 	%fd90, %fd88, %fd89;
	mul.f64 	%fd91, %fd2, %fd90;
	add.s32 	%r31, %r4, %r39;
	mul.wide.s32 	%rd24, %r31, 8;
	add.s64 	%rd25, %rd1, %rd24;
	ld.global.f64 	%fd92, [%rd25];
	sub.f64 	%fd93, %fd92, %fd91;
	st.global.f64 	[%rd25], %fd93;
	ld.global.f64 	%fd94, [%rd3];
	ld.global.f64 	%fd95, [%rd23+8];
	mul.f64 	%fd96, %fd94, %fd95;
	mul.f64 	%fd97, %fd2, %fd96;
	ld.global.f64 	%fd98, [%rd25+8];
	sub.f64 	%fd99, %fd98, %fd97;
	st.global.f64 	[%rd25+8], %fd99;
	add.s32 	%r39, %r39, 2;
$L__BB3_11:
	and.b32  	%r32, %r21, 1;
	setp.eq.b32 	%p10, %r32, 1;
	not.pred 	%p11, %p10;
	@%p11 bra 	$L__BB3_13;
	ld.global.f64 	%fd100, [%rd3];
	add.s32 	%r33, %r39, %r2;
	mul.wide.s32 	%rd26, %r33, 8;
	add.s64 	%rd27, %rd2, %rd26;
	ld.global.f64 	%fd101, [%rd27];
	mul.f64 	%fd102, %fd100, %fd101;
	mul.f64 	%fd103, %fd2, %fd102;
	add.s32 	%r34, %r4, %r39;
	mul.wide.s32 	%rd28, %r34, 8;
	add.s64 	%rd29, %rd1, %rd28;
	ld.global.f64 	%fd104, [%rd29];
	sub.f64 	%fd105, %fd104, %fd103;
	st.global.f64 	[%rd29], %fd105;
$L__BB3_13:
	ld.global.f64 	%fd106, [%rd3];
	mul.f64 	%fd107, %fd2, %fd106;
	cvta.to.global.u64 	%rd30, %rd6;
	add.s64 	%rd32, %rd30, %rd11;
	ld.global.f64 	%fd108, [%rd32];
	sub.f64 	%fd109, %fd108, %fd107;
	st.global.f64 	[%rd32], %fd109;
$L__BB3_14:
	ret;

}
	// .globl	learn_intermediate
.visible .entry learn_intermediate(
	.param .u64 .ptr .align 1 learn_intermediate_param_0,
	.param .u64 .ptr .align 1 learn_intermediate_param_1,
	.param .u64 .ptr .align 1 learn_intermediate_param_2,
	.param .u64 .ptr .align 1 learn_intermediate_param_3,
	.param .u64 .ptr .align 1 learn_intermediate_param_4,
	.param .f64 learn_intermediate_param_5,
	.param .u32 learn_intermediate_param_6,
	.param .u32 learn_intermediate_param_7,
	.param .u32 learn_intermediate_param_8,
	.param .u32 learn_intermediate_param_9,
	.param .f64 learn_intermediate_param_10
)
{
	.reg .pred 	%p<12>;
	.reg .b32 	%r<41>;
	.reg .b64 	%rd<33>;
	.reg .b64 	%fd<110>;

	ld.param.u64 	%rd7, [learn_intermediate_param_0];
	ld.param.u64 	%rd4, [learn_intermediate_param_1];
	ld.param.u64 	%rd5, [learn_intermediate_param_2];
	ld.param.u64 	%rd6, [learn_intermediate_param_3];
	ld.param.u64 	%rd8, [learn_intermediate_param_4];
	ld.param.f64 	%fd1, [learn_intermediate_param_5];
	ld.param.u32 	%r20, [learn_intermediate_param_6];
	ld.param.u32 	%r23, [learn_intermediate_param_7];
	ld.param.u32 	%r21, [learn_intermediate_param_8];
	ld.param.u32 	%r22, [learn_intermediate_param_9];
	ld.param.f64 	%fd2, [learn_intermediate_param_10];
	cvta.to.global.u64 	%rd1, %rd8;
	cvta.to.global.u64 	%rd2, %rd7;
	mov.u32 	%r24, %tid.x;
	mov.u32 	%r25, %ctaid.x;
	mov.u32 	%r26, %ntid.x;
	mad.lo.s32 	%r1, %r25, %r26, %r24;
	cvt.rn.f64.s32 	%fd3, %r21;
	sub.f64 	%fd4, %fd1, %fd3;
	cvt.rzi.s32.f64 	%r2, %fd4;
	setp.ge.s32 	%p1, %r1, %r23;
	@%p1 bra 	$L__BB4_14;
	cvta.to.global.u64 	%rd9, %rd4;
	cvta.to.global.u64 	%rd10, %rd5;
	cvt.rn.f64.s32 	%fd5, %r1;
	add.f64 	%fd6, %fd1, %fd5;
	cvt.rzi.s32.f64 	%r3, %fd6;
	setp.eq.s32 	%p2, %r22, %r1;
	selp.f64 	%fd7, 0d3FF0000000000000, 0d0000000000000000, %p2;
	mul.wide.s32 	%rd11, %r3, 8;
	add.s64 	%rd12, %rd10, %rd11;
	ld.global.f64 	%fd8, [%rd12];
	mov.f64 	%fd9, 0d3FF0000000000000;
	sub.f64 	%fd10, %fd9, %fd8;
	mul.f64 	%fd11, %fd8, %fd10;
	add.s64 	%rd13, %rd2, %rd11;
	ld.global.f64 	%fd12, [%rd13];
	sub.f64 	%fd13, %fd12, %fd7;
	add.f64 	%fd14, %fd13, %fd13;
	mul.f64 	%fd15, %fd11, %fd14;
	add.s64 	%rd3, %rd9, %rd11;
	st.global.f64 	[%rd3], %fd15;
	setp.lt.s32 	%p3, %r21, 1;
	@%p3 bra 	$L__BB4_13;
	mad.lo.s32 	%r4, %r21, %r1, %r20;
	and.b32  	%r5, %r21, 7;
	setp.lt.u32 	%p4, %r21, 8;
	mov.b32 	%r39, 0;
	@%p4 bra 	$L__BB4_5;
	and.b32  	%r39, %r21, 2147483640;
	neg.s32 	%r37, %r39;
	mov.u32 	%r35, %r4;
	mov.u32 	%r36, %r2;
$L__BB4_4:
	.pragma "nounroll";
	mul.wide.s32 	%rd14, %r36, 8;
	add.s64 	%rd15, %rd2, %rd14;
	mul.wide.s32 	%rd16, %r35, 8;
	add.s64 	%rd17, %rd1, %rd16;
	ld.global.f64 	%fd16, [%rd3];
	ld.global.f64 	%fd17, [%rd15];
	mul.f64 	%fd18, %fd16, %fd17;
	mul.f64 	%fd19, %fd2, %fd18;
	ld.global.f64 	%fd20, [%rd17];
	sub.f64 	%fd21, %fd20, %fd19;
	st.global.f64 	[%rd17], %fd21;
	ld.global.f64 	%fd22, [%rd3];
	ld.global.f64 	%fd23, [%rd15+8];
	mul.f64 	%fd24, %fd22, %fd23;
	mul.f64 	%fd25, %fd2, %fd24;
	ld.global.f64 	%fd26, [%rd17+8];
	sub.f64 	%fd27, %fd26, %fd25;
	st.global.f64 	[%rd17+8], %fd27;
	ld.global.f64 	%fd28, [%rd3];
	ld.global.f64 	%fd29, [%rd15+16];
	mul.f64 	%fd30, %fd28, %fd29;
	mul.f64 	%fd31, %fd2, %fd30;
	ld.global.f64 	%fd32, [%rd17+16];
	sub.f64 	%fd33, %fd32, %fd31;
	st.global.f64 	[%rd17+16], %fd33;
	ld.global.f64 	%fd34, [%rd3];
	ld.global.f64 	%fd35, [%rd15+24];
	mul.f64 	%fd36, %fd34, %fd35;
	mul.f64 	%fd37, %fd2, %fd36;
	ld.global.f64 	%fd38, [%rd17+24];
	sub.f64 	%fd39, %fd38, %fd37;
	st.global.f64 	[%rd17+24], %fd39;
	ld.global.f64 	%fd40, [%rd3];
	ld.global.f64 	%fd41, [%rd15+32];
	mul.f64 	%fd42, %fd40, %fd41;
	mul.f64 	%fd43, %fd2, %fd42;
	ld.global.f64 	%fd44, [%rd17+32];
	sub.f64 	%fd45, %fd44, %fd43;
	st.global.f64 	[%rd17+32], %fd45;
	ld.global.f64 	%fd46, [%rd3];
	ld.global.f64 	%fd47, [%rd15+40];
	mul.f64 	%fd48, %fd46, %fd47;
	mul.f64 	%fd49, %fd2, %fd48;
	ld.global.f64 	%fd50, [%rd17+40];
	sub.f64 	%fd51, %fd50, %fd49;
	st.global.f64 	[%rd17+40], %fd51;
	ld.global.f64 	%fd52, [%rd3];
	ld.global.f64 	%fd53, [%rd15+48];
	mul.f64 	%fd54, %fd52, %fd53;
	mul.f64 	%fd55, %fd2, %fd54;
	ld.global.f64 	%fd56, [%rd17+48];
	sub.f64 	%fd57, %fd56, %fd55;
	st.global.f64 	[%rd17+48], %fd57;
	ld.global.f64 	%fd58, [%rd3];
	ld.global.f64 	%fd59, [%rd15+56];
	mul.f64 	%fd60, %fd58, %fd59;
	mul.f64 	%fd61, %fd2, %fd60;
	ld.global.f64 	%fd62, [%rd17+56];
	sub.f64 	%fd63, %fd62, %fd61;
	st.global.f64 	[%rd17+56], %fd63;
	add.s32 	%r37, %r37, 8;
	add.s32 	%r36, %r36, 8;
	add.s32 	%r35, %r35, 8;
	setp.ne.s32 	%p5, %r37, 0;
	@%p5 bra 	$L__BB4_4;
$L__BB4_5:
	setp.eq.s32 	%p6, %r5, 0;
	@%p6 bra 	$L__BB4_13;
	and.b32  	%r15, %r21, 3;
	setp.lt.u32 	%p7, %r5, 4;
	@%p7 bra 	$L__BB4_8;
	ld.global.f64 	%fd64, [%rd3];
	add.s32 	%r28, %r39, %r2;
	mul.wide.s32 	%rd18, %r28, 8;
	add.s64 	%rd19, %rd2, %rd18;
	ld.global.f64 	%fd65, [%rd19];
	mul.f64 	%fd66, %fd64, %fd65;
	mul.f64 	%fd67, %fd2, %fd66;
	add.s32 	%r29, %r4, %r39;
	mul.wide.s32 	%rd20, %r29, 8;
	add.s64 	%rd21, %rd1, %rd20;
	ld.global.f64 	%fd68, [%rd21];
	sub.f64 	%fd69, %fd68, %fd67;
	st.global.f64 	[%rd21], %fd69;
	ld.global.f64 	%fd70, [%rd3];
	ld.global.f64 	%fd71, [%rd19+8];
	mul.f64 	%fd72, %fd70, %fd71;
	mul.f64 	%fd73, %fd2, %fd72;
	ld.global.f64 	%fd74, [%rd21+8];
	sub.f64 	%fd75, %fd74, %fd73;
	st.global.f64 	[%rd21+8], %fd75;
	ld.global.f64 	%fd76, [%rd3];
	ld.global.f64 	%fd77, [%rd19+16];
	mul.f64 	%fd78, %fd76, %fd77;
	mul.f64 	%fd79, %fd2, %fd78;
	ld.global.f64 	%fd80, [%rd21+16];
	sub.f64 	%fd81, %fd80, %fd79;
	st.global.f64 	[%rd21+16], %fd81;
	ld.global.f64 	%fd82, [%rd3];
	ld.global.f64 	%fd83, [%rd19+24];
	mul.f64 	%fd84, %fd82, %fd83;
	mul.f64 	%fd85, %fd2, %fd84;
	ld.global.f64 	%fd86, [%rd21+24];
	sub.f64 	%fd87, %fd86, %fd85;
	st.global.f64 	[%rd21+24], %fd87;
	add.s32 	%r39, %r39, 4;
$L__BB4_8:
	setp.eq.s32 	%p8, %r15, 0;
	@%p8 bra 	$L__BB4_13;
	setp.eq.s32 	%p9, %r15, 1;
	@%p9 bra 	$L__BB4_11;
	ld.global.f64 	%fd88, [%rd3];
	add.s32 	%r30, %r39, %r2;
	mul.wide.s32 	%rd22, %r30, 8;
	add.s64 	%rd23, %rd2, %rd22;
	ld.global.f64 	%fd89, [%rd23];
	mul.f64 	%fd90, %fd88, %fd89;
	mul.f64 	%fd91, %fd2, %fd90;
	add.s32 	%r31, %r4, %r39;
	mul.wide.s32 	%rd24, %r31, 8;
	add.s64 	%rd25, %rd1, %rd24;
	ld.global.f64 	%fd92, [%rd25];
	sub.f64 	%fd93, %fd92, %fd91;
	st.global.f64 	[%rd25], %fd93;
	ld.global.f64 	%fd94, [%rd3];
	ld.global.f64 	%fd95, [%rd23+8];
	mul.f64 	%fd96, %fd94, %fd95;
	mul.f64 	%fd97, %fd2, %fd96;
	ld.global.f64 	%fd98, [%rd25+8];
	sub.f64 	%fd99, %fd98, %fd97;
	st.global.f64 	[%rd25+8], %fd99;
	add.s32 	%r39, %r39, 2;
$L__BB4_11:
	and.b32  	%r32, %r21, 1;
	setp.eq.b32 	%p10, %r32, 1;
	not.pred 	%p11, %p10;
	@%p11 bra 	$L__BB4_13;
	ld.global.f64 	%fd100, [%rd3];
	add.s32 	%r33, %r39, %r2;
	mul.wide.s32 	%rd26, %r33, 8;
	add.s64 	%rd27, %rd2, %rd26;
	ld.global.f64 	%fd101, [%rd27];
	mul.f64 	%fd102, %fd100, %fd101;
	mul.f64 	%fd103, %fd2, %fd102;
	add.s32 	%r34, %r4, %r39;
	mul.wide.s32 	%rd28, %r34, 8;
	add.s64 	%rd29, %rd1, %rd28;
	ld.global.f64 	%fd104, [%rd29];
	sub.f64 	%fd105, %fd104, %fd103;
	st.global.f64 	[%rd29], %fd105;
$L__BB4_13:
	ld.global.f64 	%fd106, [%rd3];
	mul.f64 	%fd107, %fd2, %fd106;
	cvta.to.global.u64 	%rd30, %rd6;
	add.s64 	%rd32, %rd30, %rd11;
	ld.global.f64 	%fd108, [%rd32];
	sub.f64 	%fd109, %fd108, %fd107;
	st.global.f64 	[%rd32], %fd109;
$L__BB4_14:
	ret;

}


// ===== COMPILED SASS (sm_100) =====

	.target	sm_100

	.elftype	@"ET_EXEC"


//--------------------- .note.nv.tkinfo           --------------------------
	.section	.note.nv.tkinfo,"",@"SHT_NOTE"
	.sectionflags	@"SHF_NOTE_NV_TKINFO"
	.tkinfo
        /*0018*/ 	.word	0x00000002
        /*0030*/ 	.string	""
        /*0030*/ 	.string	"ptxas"
        /*0030*/ 	.string	"Cuda compilation tools, release 13.0, V13.0.88"
        /*0030*/ 	.string	"Build cuda_13.0.r13.0/compiler.36424714_0"
        /*0030*/ 	.string	"-arch sm_100 -m 64 "



//--------------------- .note.nv.cuinfo           --------------------------
	.section	.note.nv.cuinfo,"",@"SHT_NOTE"
	.sectionflags	@"SHF_NOTE_NV_CUINFO"
        /*0018*/ 	.short	0x0002
        /*001a*/ 	.short	0x0064
        /*001c*/ 	.short	0x0082
	.zero		2


//--------------------- .nv.info                  --------------------------
	.section	.nv.info,"",@"SHT_CUDA_INFO"
	.align	4


	//----- nvinfo : EIATTR_REGCOUNT
	.align		4
        /*0000*/ 	.byte	0x04, 0x2f
        /*0002*/ 	.short	(.L_1 - .L_0)
	.align		4
.L_0:
        /*0004*/ 	.word	index@(update_weights)
        /*0008*/ 	.word	0x0000000e


	//----- nvinfo : EIATTR_FRAME_SIZE
	.align		4
.L_1:
        /*000c*/ 	.byte	0x04, 0x11
        /*000e*/ 	.short	(.L_3 - .L_2)
	.align		4
.L_2:
        /*0010*/ 	.word	index@(update_weights)
        /*0014*/ 	.word	0x00000000


	//----- nvinfo : EIATTR_REGCOUNT
	.align		4
.L_3:
        /*0018*/ 	.byte	0x04, 0x2f
        /*001a*/ 	.short	(.L_5 - .L_4)
	.align		4
.L_4:
        /*001c*/ 	.word	index@(add_input)
        /*0020*/ 	.word	0x0000000a


	//----- nvinfo : EIATTR_FRAME_SIZE
	.align		4
.L_5:
        /*0024*/ 	.byte	0x04, 0x11
        /*0026*/ 	.short	(.L_7 - .L_6)
	.align		4
.L_6:
        /*0028*/ 	.word	index@(add_input)
        /*002c*/ 	.word	0x00000000


	//----- nvinfo : EIATTR_REGCOUNT
	.align		4
.L_7:
        /*0030*/ 	.byte	0x04, 0x2f
        /*0032*/ 	.short	(.L_9 - .L_8)
	.align		4
.L_8:
        /*0034*/ 	.word	index@(compute_layer)
        /*0038*/ 	.word	0x00000020


	//----- nvinfo : EIATTR_FRAME_SIZE
	.align		4
.L_9:
        /*003c*/ 	.byte	0x04, 0x11
        /*003e*/ 	.short	(.L_11 - .L_10)
	.align		4
.L_10:
        /*0040*/ 	.word	index@($__internal_0_$__cuda_sm20_dblrcp_rn_slowpath_v3)
        /*0044*/ 	.word	0x00000000


	//----- nvinfo : EIATTR_FRAME_SIZE
	.align		4
.L_11:
        /*0048*/ 	.byte	0x04, 0x11
        /*004a*/ 	.short	(.L_13 - .L_12)
	.align		4
.L_12:
        /*004c*/ 	.word	index@(compute_layer)
        /*0050*/ 	.word	0x00000000


	//----- nvinfo : EIATTR_REGCOUNT
	.align		4
.L_13:
        /*0054*/ 	.byte	0x04, 0x2f
        /*0056*/ 	.short	(.L_15 - .L_14)
	.align		4
.L_14:
        /*0058*/ 	.word	index@(learn_output)
        /*005c*/ 	.word	0x0000001e


	//----- nvinfo : EIATTR_FRAME_SIZE
	.align		4
.L_15:
        /*0060*/ 	.byte	0x04, 0x11
        /*0062*/ 	.short	(.L_17 - .L_16)
	.align		4
.L_16:
        /*0064*/ 	.word	index@(learn_output)
        /*0068*/ 	.word	0x00000000


	//----- nvinfo : EIATTR_REGCOUNT
	.align		4
.L_17:
        /*006c*/ 	.byte	0x04, 0x2f
        /*006e*/ 	.short	(.L_19 - .L_18)
	.align		4
.L_18:
        /*0070*/ 	.word	index@(learn_intermediate)
        /*0074*/ 	.word	0x0000001e


	//----- nvinfo : EIATTR_FRAME_SIZE
	.align		4
.L_19:
        /*0078*/ 	.byte	0x04, 0x11
        /*007a*/ 	.short	(.L_21 - .L_20)
	.align		4
.L_20:
        /*007c*/ 	.word	index@(learn_intermediate)
        /*0080*/ 	.word	0x00000000


	//----- nvinfo : EIATTR_MIN_STACK_SIZE
	.align		4
.L_21:
        /*0084*/ 	.byte	0x04, 0x12
        /*0086*/ 	.short	(.L_23 - .L_22)
	.align		4
.L_22:
        /*0088*/ 	.word	index@(learn_intermediate)
        /*008c*/ 	.word	0x00000000


	//----- nvinfo : EIATTR_MIN_STACK_SIZE
	.align		4
.L_23:
        /*0090*/ 	.byte	0x04, 0x12
        /*0092*/ 	.short	(.L_25 - .L_24)
	.align		4
.L_24:
        /*0094*/ 	.word	index@(learn_output)
        /*0098*/ 	.word	0x00000000


	//----- nvinfo : EIATTR_MIN_STACK_SIZE
	.align		4
.L_25:
        /*009c*/ 	.byte	0x04, 0x12
        /*009e*/ 	.short	(.L_27 - .L_26)
	.align		4
.L_26:
        /*00a0*/ 	.word	index@(compute_layer)
        /*00a4*/ 	.word	0x00000000


	//----- nvinfo : EIATTR_MIN_STACK_SIZE
	.align		4
.L_27:
        /*00a8*/ 	.byte	0x04, 0x12
        /*00aa*/ 	.short	(.L_29 - .L_28)
	.align		4
.L_28:
        /*00ac*/ 	.word	index@(add_input)
        /*00b0*/ 	.word	0x00000000


	//----- nvinfo : EIATTR_MIN_STACK_SIZE
	.align		4
.L_29:
        /*00b4*/ 	.byte	0x04, 0x12
        /*00b6*/ 	.short	(.L_31 - .L_30)
	.align		4
.L_30:
        /*00b8*/ 	.word	index@(update_weights)
        /*00bc*/ 	.word	0x00000000
.L_31:


//--------------------- .nv.compat                --------------------------
	.section	.nv.compat,"",@"SHT_CUDA_COMPAT_INFO"
	.align	4
        /*0000*/ 	.byte	0x02, 0x09, 0x00, 0x00, 0x02, 0x02, 0x01, 0x00, 0x02, 0x05, 0x05, 0x00, 0x03, 0x07, 0x01, 0x01
        /*0010*/ 	.byte	0x02, 0x03, 0x00, 0x00, 0x02, 0x06, 0x01, 0x00, 0x04, 0x0b, 0x08, 0x00, 0x01, 0x00, 0x00, 0x00
        /*0020*/ 	.byte	0x00, 0x00, 0x00, 0x00


//--------------------- .nv.info.learn_intermediate --------------------------
	.section	.nv.info.learn_intermediate,"",@"SHT_CUDA_INFO"
	.sectionflags	@""
	.align	4


	//----- nvinfo : EIATTR_CUDA_API_VERSION
	.align		4
        /*0000*/ 	.byte	0x04, 0x37
        /*0002*/ 	.short	(.L_33 - .L_32)
.L_32:
        /*0004*/ 	.word	0x00000082


	//----- nvinfo : EIATTR_KPARAM_INFO
	.align		4
.L_33:
        /*0008*/ 	.byte	0x04, 0x17
        /*000a*/ 	.short	(.L_35 - .L_34)
.L_34:
        /*000c*/ 	.word	0x00000000
        /*0010*/ 	.short	0x000a
        /*0012*/ 	.short	0x0040
        /*0014*/ 	.byte	0x00, 0xf0, 0x21, 0x00


	//----- nvinfo : EIATTR_KPARAM_INFO
	.align		4
.L_35:
        /*0018*/ 	.byte	0x04, 0x17
        /*001a*/ 	.short	(.L_37 - .L_36)
.L_36:
        /*001c*/ 	.word	0x00000000
        /*0020*/ 	.short	0x0009
        /*0022*/ 	.short	0x003c
        /*0024*/ 	.byte	0x00, 0xf0, 0x11, 0x00


	//----- nvinfo : EIATTR_KPARAM_INFO
	.align		4
.L_37:
        /*0028*/ 	.byte	0x04, 0x17
        /*002a*/ 	.short	(.L_39 - .L_38)
.L_38:
        /*002c*/ 	.word	0x00000000
        /*0030*/ 	.short	0x0008
        /*0032*/ 	.short	0x0038
        /*0034*/ 	.byte	0x00, 0xf0, 0x11, 0x00


	//----- nvinfo : EIATTR_KPARAM_INFO
	.align		4
.L_39:
        /*0038*/ 	.byte	0x04, 0x17
        /*003a*/ 	.short	(.L_41 - .L_40)
.L_40:
        /*003c*/ 	.word	0x00000000
        /*0040*/ 	.short	0x0007
        /*0042*/ 	.short	0x0034
        /*0044*/ 	.byte	0x00, 0xf0, 0x11, 0x00


	//----- nvinfo : EIATTR_KPARAM_INFO
	.align		4
.L_41:
        /*0048*/ 	.byte	0x04, 0x17
        /*004a*/ 	.short	(.L_43 - .L_42)
.L_42:
        /*004c*/ 	.word	0x00000000
        /*0050*/ 	.short	0x0006
        /*0052*/ 	.short	0x0030
        /*0054*/ 	.byte	0x00, 0xf0, 0x11, 0x00


	//----- nvinfo : EIATTR_KPARAM_INFO
	.align		4
.L_43:
        /*0058*/ 	.byte	0x04, 0x17
        /*005a*/ 	.short	(.L_45 - .L_44)
.L_44:
        /*005c*/ 	.word	0x00000000
        /*0060*/ 	.short	0x0005
        /*0062*/ 	.short	0x0028
        /*0064*/ 	.byte	0x00, 0xf0, 0x21, 0x00


	//----- nvinfo : EIATTR_KPARAM_INFO
	.align		4
.L_45:
        /*0068*/ 	.byte	0x04, 0x17
        /*006a*/ 	.short	(.L_47 - .L_46)
.L_46:
        /*006c*/ 	.word	0x00000000
        /*0070*/ 	.short	0x0004
        /*0072*/ 	.short	0x0020
        /*0074*/ 	.byte	0x00, 0xf5, 0x21, 0x00


	//----- nvinfo : EIATTR_KPARAM_INFO
	.align		4
.L_47:
        /*0078*/ 	.byte	0x04, 0x17
        /*007a*/ 	.short	(.L_49 - .L_48)
.L_48:
        /*007c*/ 	.word	0x00000000
        /*0080*/ 	.short	0x0003
        /*0082*/ 	.short	0x0018
        /*0084*/ 	.byte	0x00, 0xf5, 0x21, 0x00


	//----- nvinfo : EIATTR_KPARAM_INFO
	.align		4
.L_49:
        /*0088*/ 	.byte	0x04, 0x17
        /*008a*/ 	.short	(.L_51 - .L_50)
.L_50:
        /*008c*/ 	.word	0x00000000
        /*0090*/ 	.short	0x0002
        /*0092*/ 	.short	0x0010
        /*0094*/ 	.byte	0x00, 0xf5, 0x21, 0x00


	//----- nvinfo : EIATTR_KPARAM_INFO
	.align		4
.L_51:
        /*0098*/ 	.byte	0x04, 0x17
        /*009a*/ 	.short	(.L_53 - .L_52)
.L_52:
        /*009c*/ 	.word	0x00000000
        /*00a0*/ 	.short	0x0001
        /*00a2*/ 	.short	0x0008
        /*00a4*/ 	.byte	0x00, 0xf5, 0x21, 0x00


	//----- nvinfo : EIATTR_KPARAM_INFO
	.align		4
.L_53:
        /*00a8*/ 	.byte	0x04, 0x17
        /*00aa*/ 	.short	(.L_55 - .L_54)
.L_54:
        /*00ac*/ 	.word	0x00000000
        /*00b0*/ 	.short	0x0000
        /*00b2*/ 	.short	0x0000
        /*00b4*/ 	.byte	0x00, 0xf5, 0x21, 0x00


	//----- nvinfo : EIATTR_SPARSE_MMA_MASK
	.align		4
.L_55:
        /*00b8*/ 	.byte	0x03, 0x50
        /*00ba*/ 	.short	0x0000


	//----- nvinfo : EIATTR_MAXREG_COUNT
	.align		4
        /*00bc*/ 	.byte	0x03, 0x1b
        /*00be*/ 	.short	0x00ff


	//----- nvinfo : EIATTR_MERCURY_ISA_VERSION
	.align		4
        /*00c0*/ 	.byte	0x03, 0x5f
        /*00c2*/ 	.short	0x0101


	//----- nvinfo : EIATTR_VRC_CTA_INIT_COUNT
	.align		4
        /*00c4*/ 	.byte	0x02, 0x4a
	.zero		1
	.zero		1


	//----- nvinfo : EIATTR_EXIT_INSTR_OFFSETS
	.align		4
        /*00c8*/ 	.byte	0x04, 0x1c
        /*00ca*/ 	.short	(.L_57 - .L_56)


	//   ....[0]....
.L_56:
        /*00cc*/ 	.word	0x00000070


	//   ....[1]....
        /*00d0*/ 	.word	0x00000b60


	//----- nvinfo : EIATTR_CBANK_PARAM_SIZE
	.align		4
.L_57:
        /*00d4*/ 	.byte	0x03, 0x19
        /*00d6*/ 	.short	0x0048


	//----- nvinfo : EIATTR_PARAM_CBANK
	.align		4
        /*00d8*/ 	.byte	0x04, 0x0a
        /*00da*/ 	.short	(.L_59 - .L_58)
	.align		4
.L_58:
        /*00dc*/ 	.word	index@(.nv.constant0.learn_intermediate)
        /*00e0*/ 	.short	0x0380
        /*00e2*/ 	.short	0x0048


	//----- nvinfo : EIATTR_SW_WAR
	.align		4
.L_59:
        /*00e4*/ 	.byte	0x04, 0x36
        /*00e6*/ 	.short	(.L_61 - .L_60)
.L_60:
        /*00e8*/ 	.word	0x00000008
.L_61:


//--------------------- .nv.info.learn_output     --------------------------
	.section	.nv.info.learn_output,"",@"SHT_CUDA_INFO"
	.sectionflags	@""
	.align	4


	//----- nvinfo : EIATTR_CUDA_API_VERSION
	.align		4
        /*0000*/ 	.byte	0x04, 0x37
        /*0002*/ 	.short	(.L_63 - .L_62)
.L_62:
        /*0004*/ 	.word	0x00000082


	//----- nvinfo : EIATTR_KPARAM_INFO
	.align		4
.L_63:
        /*0008*/ 	.byte	0x04, 0x17
        /*000a*/ 	.short	(.L_65 - .L_64)
.L_64:
        /*000c*/ 	.word	0x00000000
        /*0010*/ 	.short	0x000a
        /*0012*/ 	.short	0x0040
        /*0014*/ 	.byte	0x00, 0xf0, 0x21, 0x00


	//----- nvinfo : EIATTR_KPARAM_INFO
	.align		4
.L_65:
        /*0018*/ 	.byte	0x04, 0x17
        /*001a*/ 	.short	(.L_67 - .L_66)
.L_66:
        /*001c*/ 	.word	0x00000000
        /*0020*/ 	.short	0x0009
        /*0022*/ 	.short	0x003c
        /*0024*/ 	.byte	0x00, 0xf0, 0x11, 0x00


	//----- nvinfo : EIATTR_KPARAM_INFO
	.align		4
.L_67:
        /*0028*/ 	.byte	0x04, 0x17
        /*002a*/ 	.short	(.L_69 - .L_68)
.L_68:
        /*002c*/ 	.word	0x00000000
        /*0030*/ 	.short	0x0008
        /*0032*/ 	.short	0x0038
        /*0034*/ 	.byte	0x00, 0xf0, 0x11, 0x00


	//----- nvinfo : EIATTR_KPARAM_INFO
	.align		4
.L_69:
        /*0038*/ 	.byte	0x04, 0x17
        /*003a*/ 	.short	(.L_71 - .L_70)
.L_70:
        /*003c*/ 	.word	0x00000000
        /*0040*/ 	.short	0x0007
        /*0042*/ 	.short	0x0034
        /*0044*/ 	.byte	0x00, 0xf0, 0x11, 0x00


	//----- nvinfo : EIATTR_KPARAM_INFO
	.align		4
.L_71:
        /*0048*/ 	.byte	0x04, 0x17
        /*004a*/ 	.short	(.L_73 - .L_72)
.L_72:
        /*004c*/ 	.word	0x00000000
        /*0050*/ 	.short	0x0006
        /*0052*/ 	.short	0x0030
        /*0054*/ 	.byte	0x00, 0xf0, 0x11, 0x00


	//----- nvinfo : EIATTR_KPARAM_INFO
	.align		4
.L_73:
        /*0058*/ 	.byte	0x04, 0x17
        /*005a*/ 	.short	(.L_75 - .L_74)
.L_74:
        /*005c*/ 	.word	0x00000000
        /*0060*/ 	.short	0x0005
        /*0062*/ 	.short	0x0028
        /*0064*/ 	.byte	0x00, 0xf0, 0x21, 0x00


	//----- nvinfo : EIATTR_KPARAM_INFO
	.align		4
.L_75:
        /*0068*/ 	.byte	0x04, 0x17
        /*006a*/ 	.short	(.L_77 - .L_76)
.L_76:
        /*006c*/ 	.word	0x00000000
        /*0070*/ 	.short	0x0004
        /*0072*/ 	.short	0x0020
        /*0074*/ 	.byte	0x00, 0xf5, 0x21, 0x00


	//----- nvinfo : EIATTR_KPARAM_INFO
	.align		4
.L_77:
        /*0078*/ 	.byte	0x04, 0x17
        /*007a*/ 	.short	(.L_79 - .L_78)
.L_78:
        /*007c*/ 	.word	0x00000000
        /*0080*/ 	.short	0x0003
        /*0082*/ 	.short	0x0018
        /*0084*/ 	.byte	0x00, 0xf5, 0x21, 0x00


	//----- nvinfo : EIATTR_KPARAM_INFO
	.align		4
.L_79:
        /*0088*/ 	.byte	0x04, 0x17
        /*008a*/ 	.short	(.L_81 - .L_80)
.L_80:
        /*008c*/ 	.word	0x00000000
        /*0090*/ 	.short	0x0002
        /*0092*/ 	.short	0x0010
        /*0094*/ 	.byte	0x00, 0xf5, 0x21, 0x00


	//----- nvinfo : EIATTR_KPARAM_INFO
	.align		4
.L_81:
        /*0098*/ 	.byte	0x04, 0x17
        /*009a*/ 	.short	(.L_83 - .L_82)
.L_82:
        /*009c*/ 	.word	0x00000000
        /*00a0*/ 	.short	0x0001
        /*00a2*/ 	.short	0x0008
        /*00a4*/ 	.byte	0x00, 0xf5, 0x21, 0x00


	//----- nvinfo : EIATTR_KPARAM_INFO
	.align		4
.L_83:
        /*00a8*/ 	.byte	0x04, 0x17
        /*00aa*/ 	.short	(.L_85 - .L_84)
.L_84:
        /*00ac*/ 	.word	0x00000000
        /*00b0*/ 	.short	0x0000
        /*00b2*/ 	.short	0x0000
        /*00b4*/ 	.byte	0x00, 0xf5, 0x21, 0x00


	//----- nvinfo : EIATTR_SPARSE_MMA_MASK
	.align		4
.L_85:
        /*00b8*/ 	.byte	0x03, 0x50
        /*00ba*/ 	.short	0x0000


	//----- nvinfo : EIATTR_MAXREG_COUNT
	.align		4
        /*00bc*/ 	.byte	0x03, 0x1b
        /*00be*/ 	.short	0x00ff


	//----- nvinfo : EIATTR_MERCURY_ISA_VERSION
	.align		4
        /*00c0*/ 	.byte	0x03, 0x5f
        /*00c2*/ 	.short	0x0101


	//----- nvinfo : EIATTR_VRC_CTA_INIT_COUNT
	.align		4
        /*00c4*/ 	.byte	0x02, 0x4a
	.zero		1
	.zero		1


	//----- nvinfo : EIATTR_EXIT_INSTR_OFFSETS
	.align		4
        /*00c8*/ 	.byte	0x04, 0x1c
        /*00ca*/ 	.short	(.L_87 - .L_86)


	//   ....[0]....
.L_86:
        /*00cc*/ 	.word	0x00000070


	//   ....[1]....
        /*00d0*/ 	.word	0x00000b60


	//----- nvinfo : EIATTR_CBANK_PARAM_SIZE
	.align		4
.L_87:
        /*00d4*/ 	.byte	0x03, 0x19
        /*00d6*/ 	.short	0x0048


	//----- nvinfo : EIATTR_PARAM_CBANK
	.align		4
        /*00d8*/ 	.byte	0x04, 0x0a
        /*00da*/ 	.short	(.L_89 - .L_88)
	.align		4
.L_88:
        /*00dc*/ 	.word	index@(.nv.constant0.learn_output)
        /*00e0*/ 	.short	0x0380
        /*00e2*/ 	.short	0x0048


	//----- nvinfo : EIATTR_SW_WAR
	.align		4
.L_89:
        /*00e4*/ 	.byte	0x04, 0x36
        /*00e6*/ 	.short	(.L_91 - .L_90)
.L_90:
        /*00e8*/ 	.word	0x00000008
.L_91:


//--------------------- .nv.info.compute_layer    --------------------------
	.section	.nv.info.compute_layer,"",@"SHT_CUDA_INFO"
	.sectionflags	@""
	.align	4


	//----- nvinfo : EIATTR_CUDA_API_VERSION
	.align		4
        /*0000*/ 	.byte	0x04, 0x37
        /*0002*/ 	.short	(.L_93 - .L_92)
.L_92:
        /*0004*/ 	.word	0x00000082


	//----- nvinfo : EIATTR_KPARAM_INFO
	.align		4
.L_93:
        /*0008*/ 	.byte	0x04, 0x17
        /*000a*/ 	.short	(.L_95 - .L_94)
.L_94:
        /*000c*/ 	.word	0x00000000
        /*0010*/ 	.short	0x0008
        /*0012*/ 	.short	0x0038
        /*0014*/ 	.byte	0x00, 0xf0, 0x11, 0x00


	//----- nvinfo : EIATTR_KPARAM_INFO
	.align		4
.L_95:
        /*0018*/ 	.byte	0x04, 0x17
        /*001a*/ 	.short	(.L_97 - .L_96)
.L_96:
        /*001c*/ 	.word	0x00000000
        /*0020*/ 	.short	0x0007
        /*0022*/ 	.short	0x0034
        /*0024*/ 	.byte	0x00, 0xf0, 0x11, 0x00


	//----- nvinfo : EIATTR_KPARAM_INFO
	.align		4
.L_97:
        /*0028*/ 	.byte	0x04, 0x17
        /*002a*/ 	.short	(.L_99 - .L_98)
.L_98:
        /*002c*/ 	.word	0x00000000
        /*0030*/ 	.short	0x0006
        /*0032*/ 	.short	0x0030
        /*0034*/ 	.byte	0x00, 0xf0, 0x11, 0x00


	//----- nvinfo : EIATTR_KPARAM_INFO
	.align		4
.L_99:
        /*0038*/ 	.byte	0x04, 0x17
        /*003a*/ 	.short	(.L_101 - .L_100)
.L_100:
        /*003c*/ 	.word	0x00000000
        /*0040*/ 	.short	0x0005
        /*0042*/ 	.short	0x0028
        /*0044*/ 	.byte	0x00, 0xf0, 0x21, 0x00


	//----- nvinfo : EIATTR_KPARAM_INFO
	.align		4
.L_101:
        /*0048*/ 	.byte	0x04, 0x17
        /*004a*/ 	.short	(.L_103 - .L_102)
.L_102:
        /*004c*/ 	.word	0x00000000
        /*0050*/ 	.short	0x0004
        /*0052*/ 	.short	0x0020
        /*0054*/ 	.byte	0x00, 0xf5, 0x21, 0x00


	//----- nvinfo : EIATTR_KPARAM_INFO
	.align		4
.L_103:
        /*0058*/ 	.byte	0x04, 0x17
        /*005a*/ 	.short	(.L_105 - .L_104)
.L_104:
        /*005c*/ 	.word	0x00000000
        /*0060*/ 	.short	0x0003
        /*0062*/ 	.short	0x0018
        /*0064*/ 	.byte	0x00, 0xf5, 0x21, 0x00


	//----- nvinfo : EIATTR_KPARAM_INFO
	.align		4
.L_105:
        /*0068*/ 	.byte	0x04, 0x17
        /*006a*/ 	.short	(.L_107 - .L_106)
.L_106:
        /*006c*/ 	.word	0x00000000
        /*0070*/ 	.short	0x0002
        /*0072*/ 	.short	0x0010
        /*0074*/ 	.byte	0x00, 0xf5, 0x21, 0x00


	//----- nvinfo : EIATTR_KPARAM_INFO
	.align		4
.L_107:
        /*0078*/ 	.byte	0x04, 0x17
        /*007a*/ 	.short	(.L_109 - .L_108)
.L_108:
        /*007c*/ 	.word	0x00000000
        /*0080*/ 	.short	0x0001
        /*0082*/ 	.short	0x0008
        /*0084*/ 	.byte	0x00, 0xf5, 0x21, 0x00


	//----- nvinfo : EIATTR_KPARAM_INFO
	.align		4
.L_109:
        /*0088*/ 	.byte	0x04, 0x17
        /*008a*/ 	.short	(.L_111 - .L_110)
.L_110:
        /*008c*/ 	.word	0x00000000
        /*0090*/ 	.short	0x0000
        /*0092*/ 	.short	0x0000
        /*0094*/ 	.byte	0x00, 0xf5, 0x21, 0x00


	//----- nvinfo : EIATTR_SPARSE_MMA_MASK
	.align		4
.L_111:
        /*0098*/ 	.byte	0x03, 0x50
        /*009a*/ 	.short	0x0000


	//----- nvinfo : EIATTR_MAXREG_COUNT
	.align		4
        /*009c*/ 	.byte	0x03, 0x1b
        /*009e*/ 	.short	0x00ff


	//----- nvinfo : EIATTR_MERCURY_ISA_VERSION
	.align		4
        /*00a0*/ 	.byte	0x03, 0x5f
        /*00a2*/ 	.short	0x0101


	//----- nvinfo : EIATTR_VRC_CTA_INIT_COUNT
	.align		4
        /*00a4*/ 	.byte	0x02, 0x4a
	.zero		1
	.zero		1


	//----- nvinfo : EIATTR_EXIT_INSTR_OFFSETS
	.align		4
        /*00a8*/ 	.byte	0x04, 0x1c
        /*00aa*/ 	.short	(.L_113 - .L_112)


	//   ....[0]....
.L_112:
        /*00ac*/ 	.word	0x00000070


	//   ....[1]....
        /*00b0*/ 	.word	0x00000d70


	//----- nvinfo : EIATTR_CRS_STACK_SIZE
	.align		4
.L_113:
        /*00b4*/ 	.byte	0x04, 0x1e
        /*00b6*/ 	.short	(.L_115 - .L_114)
.L_114:
        /*00b8*/ 	.word	0x00000000


	//----- nvinfo : EIATTR_CBANK_PARAM_SIZE
	.align		4
.L_115:
        /*00bc*/ 	.byte	0x03, 0x19
        /*00be*/ 	.short	0x003c


	//----- nvinfo : EIATTR_PARAM_CBANK
	.align		4
        /*00c0*/ 	.byte	0x04, 0x0a
        /*00c2*/ 	.short	(.L_117 - .L_116)
	.align		4
.L_116:
        /*00c4*/ 	.word	index@(.nv.constant0.compute_layer)
        /*00c8*/ 	.short	0x0380
        /*00ca*/ 	.short	0x003c


	//----- nvinfo : EIATTR_SW_WAR
	.align		4
.L_117:
        /*00cc*/ 	.byte	0x04, 0x36
        /*00ce*/ 	.short	(.L_119 - .L_118)
.L_118:
        /*00d0*/ 	.word	0x00000008
.L_119:


//--------------------- .nv.info.add_input        --------------------------
	.section	.nv.info.add_input,"",@"SHT_CUDA_INFO"
	.sectionflags	@""
	.align	4


	//----- nvinfo : EIATTR_CUDA_API_VERSION
	.align		4
        /*0000*/ 	.byte	0x04, 0x37
        /*0002*/ 	.short	(.L_121 - .L_120)
.L_120:
        /*0004*/ 	.word	0x00000082


	//----- nvinfo : EIATTR_KPARAM_INFO
	.align		4
.L_121:
        /*0008*/ 	.byte	0x04, 0x17
        /*000a*/ 	.short	(.L_123 - .L_122)
.L_122:
        /*000c*/ 	.word	0x00000000
        /*0010*/ 	.short	0x0002
        /*0012*/ 	.short	0x0010
        /*0014*/ 	.byte	0x00, 0xf0, 0x11, 0x00


	//----- nvinfo : EIATTR_KPARAM_INFO
	.align		4
.L_123:
        /*0018*/ 	.byte	0x04, 0x17
        /*001a*/ 	.short	(.L_125 - .L_124)
.L_124:
        /*001c*/ 	.word	0x00000000
        /*0020*/ 	.short	0x0001
        /*0022*/ 	.short	0x0008
        /*0024*/ 	.byte	0x00, 0xf5, 0x21, 0x00


	//----- nvinfo : EIATTR_KPARAM_INFO
	.align		4
.L_125:
        /*0028*/ 	.byte	0x04, 0x17
        /*002a*/ 	.short	(.L_127 - .L_126)
.L_126:
        /*002c*/ 	.word	0x00000000
        /*0030*/ 	.short	0x0000
        /*0032*/ 	.short	0x0000
        /*0034*/ 	.byte	0x00, 0xf5, 0x21, 0x00


	//----- nvinfo : EIATTR_SPARSE_MMA_MASK
	.align		4
.L_127:
        /*0038*/ 	.byte	0x03, 0x50
        /*003a*/ 	.short	0x0000


	//----- nvinfo : EIATTR_MAXREG_COUNT
	.align		4
        /*003c*/ 	.byte	0x03, 0x1b
        /*003e*/ 	.short	0x00ff


	//----- nvinfo : EIATTR_MERCURY_ISA_VERSION
	.align		4
        /*0040*/ 	.byte	0x03, 0x5f
        /*0042*/ 	.short	0x0101


	//----- nvinfo : EIATTR_VRC_CTA_INIT_COUNT
	.align		4
        /*0044*/ 	.byte	0x02, 0x4a
	.zero		1
	.zero		1


	//----- nvinfo : EIATTR_EXIT_INSTR_OFFSETS
	.align		4
        /*0048*/ 	.byte	0x04, 0x1c
        /*004a*/ 	.short	(.L_129 - .L_128)


	//   ....[0]....
.L_128:
        /*004c*/ 	.word	0x00000070


	//   ....[1]....
        /*0050*/ 	.word	0x000000f0


	//----- nvinfo : EIATTR_CBANK_PARAM_SIZE
	.align		4
.L_129:
        /*0054*/ 	.byte	0x03, 0x19
        /*0056*/ 	.short	0x0014


	//----- nvinfo : EIATTR_PARAM_CBANK
	.align		4
        /*0058*/ 	.byte	0x04, 0x0a
        /*005a*/ 	.short	(.L_131 - .L_130)
	.align		4
.L_130:
        /*005c*/ 	.word	index@(.nv.constant0.add_input)
        /*0060*/ 	.short	0x0380
        /*0062*/ 	.short	0x0014


	//----- nvinfo : EIATTR_SW_WAR
	.align		4
.L_131:
        /*0064*/ 	.byte	0x04, 0x36
        /*0066*/ 	.short	(.L_133 - .L_132)
.L_132:
        /*0068*/ 	.word	0x00000008
.L_133:


//--------------------- .nv.info.update_weights   --------------------------
	.section	.nv.info.update_weights,"",@"SHT_CUDA_INFO"
	.sectionflags	@""
	.align	4


	//----- nvinfo : EIATTR_CUDA_API_VERSION
	.align		4
        /*0000*/ 	.byte	0x04, 0x37
        /*0002*/ 	.short	(.L_135 - .L_134)
.L_134:
        /*0004*/ 	.word	0x00000082


	//----- nvinfo : EIATTR_KPARAM_INFO
	.align		4
.L_135:
        /*0008*/ 	.byte	0x04, 0x17
        /*000a*/ 	.short	(.L_137 - .L_136)
.L_136:
        /*000c*/ 	.word	0x00000000
        /*0010*/ 	.short	0x0004
        /*0012*/ 	.short	0x0020
        /*0014*/ 	.byte	0x00, 0xf0, 0x11, 0x00


	//----- nvinfo : EIATTR_KPARAM_INFO
	.align		4
.L_137:
        /*0018*/ 	.byte	0x04, 0x17
        /*001a*/ 	.short	(.L_139 - .L_138)
.L_138:
        /*001c*/ 	.word	0x00000000
        /*0020*/ 	.short	0x0003
        /*0022*/ 	.short	0x0018
        /*0024*/ 	.byte	0x00, 0xf0, 0x21, 0x00


	//----- nvinfo : EIATTR_KPARAM_INFO
	.align		4
.L_139:
        /*0028*/ 	.byte	0x04, 0x17
        /*002a*/ 	.short	(.L_141 - .L_140)
.L_140:
        /*002c*/ 	.word	0x00000000
        /*0030*/ 	.short	0x0002
        /*0032*/ 	.short	0x0010
        /*0034*/ 	.byte	0x00, 0xf5, 0x21, 0x00


	//----- nvinfo : EIATTR_KPARAM_INFO
	.align		4
.L_141:
        /*0038*/ 	.byte	0x04, 0x17
        /*003a*/ 	.short	(.L_143 - .L_142)
.L_142:
        /*003c*/ 	.word	0x00000000
        /*0040*/ 	.short	0x0001
        /*0042*/ 	.short	0x0008
        /*0044*/ 	.byte	0x00, 0xf0, 0x21, 0x00


	//----- nvinfo : EIATTR_KPARAM_INFO
	.align		4
.L_143:
        /*0048*/ 	.byte	0x04, 0x17
        /*004a*/ 	.short	(.L_145 - .L_144)
.L_144:
        /*004c*/ 	.word	0x00000000
        /*0050*/ 	.short	0x0000
        /*0052*/ 	.short	0x0000
        /*0054*/ 	.byte	0x00, 0xf5, 0x21, 0x00


	//----- nvinfo : EIATTR_SPARSE_MMA_MASK
	.align		4
.L_145:
        /*0058*/ 	.byte	0x03, 0x50
        /*005a*/ 	.short	0x0000


	//----- nvinfo : EIATTR_MAXREG_COUNT
	.align		4
        /*005c*/ 	.byte	0x03, 0x1b
        /*005e*/ 	.short	0x00ff


	//----- nvinfo : EIATTR_MERCURY_ISA_VERSION
	.align		4
        /*0060*/ 	.byte	0x03, 0x5f
        /*0062*/ 	.short	0x0101


	//----- nvinfo : EIATTR_VRC_CTA_INIT_COUNT
	.align		4
        /*0064*/ 	.byte	0x02, 0x4a
	.zero		1
	.zero		1


	//----- nvinfo : EIATTR_EXIT_INSTR_OFFSETS
	.align		4
        /*0068*/ 	.byte	0x04, 0x1c
        /*006a*/ 	.short	(.L_147 - .L_146)


	//   ....[0]....
.L_146:
        /*006c*/ 	.word	0x00000070


	//   ....[1]....
        /*0070*/ 	.word	0x00000140


	//----- nvinfo : EIATTR_CBANK_PARAM_SIZE
	.align		4
.L_147:
        /*0074*/ 	.byte	0x03, 0x19
        /*0076*/ 	.short	0x0024


	//----- nvinfo : EIATTR_PARAM_CBANK
	.align		4
        /*0078*/ 	.byte	0x04, 0x0a
        /*007a*/ 	.short	(.L_149 - .L_148)
	.align		4
.L_148:
        /*007c*/ 	.word	index@(.nv.constant0.update_weights)
        /*0080*/ 	.short	0x0380
        /*0082*/ 	.short	0x0024


	//----- nvinfo : EIATTR_SW_WAR
	.align		4
.L_149:
        /*0084*/ 	.byte	0x04, 0x36
        /*0086*/ 	.short	(.L_151 - .L_150)
.L_150:
        /*0088*/ 	.word	0x00000008
.L_151:


//--------------------- .nv.callgraph             --------------------------
	.section	.nv.callgraph,"",@"SHT_CUDA_CALLGRAPH"
	.align	4
	.sectionentsize	8
	.align		4
        /*0000*/ 	.word	0x00000000
	.align		4
        /*0004*/ 	.word	0xffffffff
	.align		4
        /*0008*/ 	.word	0x00000000
	.align		4
        /*000c*/ 	.word	0xfffffffe
	.align		4
        /*0010*/ 	.word	0x00000000
	.align		4
        /*0014*/ 	.word	0xfffffffd
	.align		4
        /*0018*/ 	.word	0x00000000
	.align		4
        /*001c*/ 	.word	0xfffffffc


//--------------------- .text.learn_intermediate  --------------------------
	.section	.text.learn_intermediate,"ax",@progbits
	.align	128
        .global         learn_intermediate
        .type           learn_intermediate,@function
        .size           learn_intermediate,(.L_x_26 - learn_intermediate)
        .other          learn_intermediate,@"STO_CUDA_ENTRY STV_DEFAULT"
learn_intermediate:
.text.learn_intermediate:
[----:B------:R-:W-:Y:S01]  /*0000*/  LDC R1, c[0x0][0x37c] ;  /* 0x0000df00ff017b82 */ /* 0x000fe20000000800 */
[----:B------:R-:W0:Y:S07]  /*0010*/  S2R R5, SR_TID.X ;  /* 0x0000000000057919 */ /* 0x000e2e0000002100 */
[----:B------:R-:W0:Y:S01]  /*0020*/  S2UR UR4, SR_CTAID.X ;  /* 0x00000000000479c3 */ /* 0x000e220000002500 */
[----:B------:R-:W1:Y:S07]  /*0030*/  LDCU UR5, c[0x0][0x3b4] ;  /* 0x00007680ff0577ac */ /* 0x000e6e0008000800 */
[----:B------:R-:W0:Y:S02]  /*0040*/  LDC R0, c[0x0][0x360] ;  /* 0x0000d800ff007b82 */ /* 0x000e240000000800 */
[----:B0-----:R-:W-:-:S05]  /*0050*/  IMAD R5, R0, UR4, R5 ;  /* 0x0000000400057c24 */ /* 0x001fca000f8e0205 */
[----:B-1----:R-:W-:-:S13]  /*0060*/  ISETP.GE.AND P0, PT, R5, UR5, PT ;  /* 0x0000000505007c0c */ /* 0x002fda000bf06270 */
[----:B------:R-:W-:Y:S05]  /*0070*/  @P0 EXIT ;  /* 0x000000000000094d */ /* 0x000fea0003800000 */
[----:B------:R-:W0:Y:S01]  /*0080*/  LDCU.64 UR6, c[0x0][0x3a8] ;  /* 0x00007500ff0677ac */ /* 0x000e220008000a00 */
[----:B------:R-:W0:Y:S01]  /*0090*/  I2F.F64 R2, R5 ;  /* 0x0000000500027312 */ /* 0x000e220000201c00 */
[----:B------:R-:W1:Y:S01]  /*00a0*/  LDC.64 R6, c[0x0][0x390] ;  /* 0x0000e400ff067b82 */ /* 0x000e620000000a00 */
[----:B------:R-:W2:Y:S07]  /*00b0*/  LDCU.64 UR4, c[0x0][0x358] ;  /* 0x00006b00ff0477ac */ /* 0x000eae0008000a00 */
[----:B------:R-:W3:Y:S01]  /*00c0*/  LDC.64 R8, c[0x0][0x380] ;  /* 0x0000e000ff087b82 */ /* 0x000ee20000000a00 */
[----:B0-----:R-:W-:-:S07]  /*00d0*/  DADD R2, R2, UR6 ;  /* 0x0000000602027e29 */ /* 0x001fce0008000000 */
[----:B------:R-:W0:Y:S01]  /*00e0*/  LDC.64 R10, c[0x0][0x3b8] ;  /* 0x0000ee00ff0a7b82 */ /* 0x000e220000000a00 */
[----:B------:R-:W1:Y:S07]  /*00f0*/  F2I.F64.TRUNC R0, R2 ;  /* 0x0000000200007311 */ /* 0x000e6e000030d100 */
[----:B------:R-:W4:Y:S01]  /*0100*/  LDC.64 R18, c[0x0][0x388] ;  /* 0x0000e200ff127b82 */ /* 0x000f220000000a00 */
[----:B-1----:R-:W-:-:S04]  /*0110*/  IMAD.WIDE R6, R0, 0x8, R6 ;  /* 0x0000000800067825 */ /* 0x002fc800078e0206 */
[----:B---3--:R-:W-:Y:S02]  /*0120*/  IMAD.WIDE R14, R0, 0x8, R8 ;  /* 0x00000008000e7825 */ /* 0x008fe400078e0208 */
[----:B--2---:R-:W2:Y:S04]  /*0130*/  LDG.E.64 R6, desc[UR4][R6.64] ;  /* 0x0000000406067981 */ /* 0x004ea8000c1e1b00 */
[----:B------:R-:W3:Y:S01]  /*0140*/  LDG.E.64 R14, desc[UR4][R14.64] ;  /* 0x000000040e0e7981 */ /* 0x000ee2000c1e1b00 */
[----:B0-----:R-:W-:Y:S01]  /*0150*/  ISETP.NE.AND P0, PT, R5, R11, PT ;  /* 0x0000000b0500720c */ /* 0x001fe20003f05270 */
[----:B------:R-:W-:-:S03]  /*0160*/  IMAD.MOV.U32 R16, RZ, RZ, RZ ;  /* 0x000000ffff107224 */ /* 0x000fc600078e00ff */
[----:B------:R-:W-:Y:S02]  /*0170*/  FSEL R17, RZ, 1.875, P0 ;  /* 0x3ff00000ff117808 */ /* 0x000fe40000000000 */
[----:B------:R-:W-:Y:S01]  /*0180*/  ISETP.GE.AND P0, PT, R10, 0x1, PT ;  /* 0x000000010a00780c */ /* 0x000fe20003f06270 */
[----:B--2---:R-:W-:-:S03]  /*0190*/  DADD R12, -R6, 1 ;  /* 0x3ff00000060c7429 */ /* 0x004fc60000000100 */
[----:B---3--:R-:W-:-:S05]  /*01a0*/  DADD R2, R14, -R16 ;  /* 0x000000000e027229 */ /* 0x008fca0000000810 */
[----:B------:R-:W-:-:S03]  /*01b0*/  DMUL R12, R6, R12 ;  /* 0x0000000c060c7228 */ /* 0x000fc60000000000 */
[----:B------:R-:W-:-:S08]  /*01c0*/  DADD R2, R2, R2 ;  /* 0x0000000002027229 */ /* 0x000fd00000000002 */
[----:B------:R-:W-:Y:S01]  /*01d0*/  DMUL R2, R12, R2 ;  /* 0x000000020c027228 */ /* 0x000fe20000000000 */
[----:B----4-:R-:W-:-:S06]  /*01e0*/  IMAD.WIDE R12, R0, 0x8, R18 ;  /* 0x00000008000c7825 */ /* 0x010fcc00078e0212 */
[----:B------:R0:W-:Y:S01]  /*01f0*/  STG.E.64 desc[UR4][R12.64], R2 ;  /* 0x000000020c007986 */ /* 0x0001e2000c101b04 */
[----:B------:R-:W-:Y:S05]  /*0200*/  @!P0 BRA `(.L_x_0) ;  /* 0x0000000800388947 */ /* 0x000fea0003800000 */
[----:B------:R-:W1:Y:S01]  /*0210*/  I2F.F64 R6, R10 ;  /* 0x0000000a00067312 */ /* 0x000e620000201c00 */
[----:B------:R-:W2:Y:S01]  /*0220*/  LDCU UR8, c[0x0][0x3b0] ;  /* 0x00007600ff0877ac */ /* 0x000ea20008000800 */
[C---:B------:R-:W-:Y:S01]  /*0230*/  ISETP.GE.U32.AND P1, PT, R10.reuse, 0x8, PT ;  /* 0x000000080a00780c */ /* 0x040fe20003f26070 */
[----:B------:R-:W-:Y:S01]  /*0240*/  IMAD.MOV.U32 R4, RZ, RZ, RZ ;  /* 0x000000ffff047224 */ /* 0x000fe200078e00ff */
[----:B0-----:R-:W-:-:S04]  /*0250*/  LOP3.LUT R2, R10, 0x7, RZ, 0xc0, !PT ;  /* 0x000000070a027812 */ /* 0x001fc800078ec0ff */
[----:B------:R-:W-:Y:S01]  /*0260*/  ISETP.NE.AND P0, PT, R2, RZ, PT ;  /* 0x000000ff0200720c */ /* 0x000fe20003f05270 */
[----:B-1----:R-:W-:Y:S01]  /*0270*/  DADD R6, -R6, UR6 ;  /* 0x0000000606067e29 */ /* 0x002fe20008000100 */
[----:B--2---:R-:W-:-:S05]  /*0280*/  IMAD R5, R5, R10, UR8 ;  /* 0x0000000805057e24 */ /* 0x004fca000f8e020a */
[----:B------:R0:W1:Y:S01]  /*0290*/  F2I.F64.TRUNC R3, R6 ;  /* 0x0000000600037311 */ /* 0x000062000030d100 */
[----:B------:R-:W-:Y:S05]  /*02a0*/  @!P1 BRA `(.L_x_1) ;  /* 0x0000000000f49947 */ /* 0x000fea0003800000 */
[----:B------:R-:W-:Y:S01]  /*02b0*/  LOP3.LUT R4, R10, 0x7ffffff8, RZ, 0xc0, !PT ;  /* 0x7ffffff80a047812 */ /* 0x000fe200078ec0ff */
[----:B01----:R-:W-:Y:S01]  /*02c0*/  IMAD.MOV.U32 R6, RZ, RZ, R3 ;  /* 0x000000ffff067224 */ /* 0x003fe200078e0003 */
[----:B------:R-:W-:Y:S01]  /*02d0*/  MOV R7, R5 ;  /* 0x0000000500077202 */ /* 0x000fe20000000f00 */
[----:B------:R-:W0:Y:S01]  /*02e0*/  LDCU.64 UR6, c[0x0][0x3c0] ;  /* 0x00007800ff0677ac */ /* 0x000e220008000a00 */
[----:B------:R-:W-:-:S07]  /*02f0*/  IADD3 R11, PT, PT, -R4, RZ, RZ ;  /* 0x000000ff040b7210 */ /* 0x000fce0007ffe1ff */
.L_x_2:
[----:B--2---:R-:W1:Y:S01]  /*0300*/  LDC.64 R14, c[0x0][0x3a0] ;  /* 0x0000e800ff0e7b82 */ /* 0x004e620000000a00 */
[----:B------:R-:W-:Y:S01]  /*0310*/  IMAD.WIDE R16, R6, 0x8, R8 ;  /* 0x0000000806107825 */ /* 0x000fe200078e0208 */
[----:B------:R-:W2:Y:S04]  /*0320*/  LDG.E.64 R22, desc[UR4][R12.64] ;  /* 0x000000040c167981 */ /* 0x000ea8000c1e1b00 */
[----:B------:R-:W2:Y:S01]  /*0330*/  LDG.E.64 R20, desc[UR4][R16.64] ;  /* 0x0000000410147981 */ /* 0x000ea2000c1e1b00 */
[----:B-1----:R-:W-:-:S05]  /*0340*/  IMAD.WIDE R14, R7, 0x8, R14 ;  /* 0x00000008070e7825 */ /* 0x002fca00078e020e */
[----:B------:R-:W0:Y:S01]  /*0350*/  LDG.E.64 R18, desc[UR4][R14.64] ;  /* 0x000000040e127981 */ /* 0x000e22000c1e1b00 */
[----:B--2---:R-:W-:-:S08]  /*0360*/  DMUL R20, R22, R20 ;  /* 0x0000001416147228 */ /* 0x004fd00000000000 */
[----:B0-----:R-:W-:Y:S01]  /*0370*/  DFMA R24, -R20, UR6, R18 ;  /* 0x0000000614187c2b */ /* 0x001fe20008000112 */
[----:B------:R-:W2:Y:S06]  /*0380*/  LDG.E.64 R18, desc[UR4][R14.64+0x8] ;  /* 0x000008040e127981 */ /* 0x000eac000c1e1b00 */
[----:B------:R0:W-:Y:S04]  /*0390*/  STG.E.64 desc[UR4][R14.64], R24 ;  /* 0x000000180e007986 */ /* 0x0001e8000c101b04 */
[----:B------:R-:W3:Y:S04]  /*03a0*/  LDG.E.64 R22, desc[UR4][R12.64] ;  /* 0x000000040c167981 */ /* 0x000ee8000c1e1b00 */
[----:B------:R-:W3:Y:S02]  /*03b0*/  LDG.E.64 R20, desc[UR4][R16.64+0x8] ;  /* 0x0000080410147981 */ /* 0x000ee4000c1e1b00 */
[----:B---3--:R-:W-:-:S08]  /*03c0*/  DMUL R20, R22, R20 ;  /* 0x0000001416147228 */ /* 0x008fd00000000000 */
[----:B--2---:R-:W-:Y:S01]  /*03d0*/  DFMA R26, -R20, UR6, R18 ;  /* 0x00000006141a7c2b */ /* 0x004fe20008000112 */
[----:B------:R-:W0:Y:S06]  /*03e0*/  LDG.E.64 R18, desc[UR4][R14.64+0x10] ;  /* 0x000010040e127981 */ /* 0x000e2c000c1e1b00 */
[----:B------:R1:W-:Y:S04]  /*03f0*/  STG.E.64 desc[UR4][R14.64+0x8], R26 ;  /* 0x0000081a0e007986 */ /* 0x0003e8000c101b04 */
[----:B------:R-:W2:Y:S04]  /*0400*/  LDG.E.64 R22, desc[UR4][R12.64] ;  /* 0x000000040c167981 */ /* 0x000ea8000c1e1b00 */
[----:B------:R-:W2:Y:S02]  /*0410*/  LDG.E.64 R20, desc[UR4][R16.64+0x10] ;  /* 0x0000100410147981 */ /* 0x000ea4000c1e1b00 */
[----:B--2---:R-:W-:-:S08]  /*0420*/  DMUL R20, R22, R20 ;  /* 0x0000001416147228 */ /* 0x004fd00000000000 */
[----:B0-----:R-:W-:Y:S01]  /*0430*/  DFMA R24, -R20, UR6, R18 ;  /* 0x0000000614187c2b */ /* 0x001fe20008000112 */
[----:B------:R-:W1:Y:S06]  /*0440*/  LDG.E.64 R18, desc[UR4][R14.64+0x18] ;  /* 0x000018040e127981 */ /* 0x000e6c000c1e1b00 */
[----:B------:R0:W-:Y:S04]  /*0450*/  STG.E.64 desc[UR4][R14.64+0x10], R24 ;  /* 0x000010180e007986 */ /* 0x0001e8000c101b04 */
[----:B------:R-:W2:Y:S04]  /*0460*/  LDG.E.64 R22, desc[UR4][R12.64] ;  /* 0x000000040c167981 */ /* 0x000ea8000c1e1b00 */
[----:B------:R-:W2:Y:S02]  /*0470*/  LDG.E.64 R20, desc[UR4][R16.64+0x18] ;  /* 0x0000180410147981 */ /* 0x000ea4000c1e1b00 */
[----:B--2---:R-:W-:-:S08]  /*0480*/  DMUL R20, R22, R20 ;  /* 0x0000001416147228 */ /* 0x004fd00000000000 */
[----:B-1----:R-:W-:Y:S01]  /*0490*/  DFMA R26, -R20, UR6, R18 ;  /* 0x00000006141a7c2b */ /* 0x002fe20008000112 */
[----:B------:R-:W0:Y:S06]  /*04a0*/  LDG.E.64 R18, desc[UR4][R14.64+0x20] ;  /* 0x000020040e127981 */ /* 0x000e2c000c1e1b00 */
[----:B------:R1:W-:Y:S04]  /*04b0*/  STG.E.64 desc[UR4][R14.64+0x18], R26 ;  /* 0x0000181a0e007986 */ /* 0x0003e8000c101b04 */
[----:B------:R-:W2:Y:S04]  /*04c0*/  LDG.E.64 R22, desc[UR4][R12.64] ;  /* 0x000000040c167981 */ /* 0x000ea8000c1e1b00 */
[----:B------:R-:W2:Y:S02]  /*04d0*/  LDG.E.64 R20, desc[UR4][R16.64+0x20] ;  /* 0x0000200410147981 */ /* 0x000ea4000c1e1b00 */
[----:B--2---:R-:W-:-:S02]  /*04e0*/  DMUL R20, R22, R20 ;  /* 0x0000001416147228 */ /* 0x004fc40000000000 */
[----:B------:R-:W1:Y:S06]  /*04f0*/  LDG.E.64 R22, desc[UR4][R14.64+0x28] ;  /* 0x000028040e167981 */ /* 0x000e6c000c1e1b00 */
[----:B0-----:R-:W-:-:S07]  /*0500*/  DFMA R24, -R20, UR6, R18 ;  /* 0x0000000614187c2b */ /* 0x001fce0008000112 */
[----:B------:R0:W-:Y:S04]  /*0510*/  STG.E.64 desc[UR4][R14.64+0x20], R24 ;  /* 0x000020180e007986 */ /* 0x0001e8000c101b04 */
[----:B------:R-:W2:Y:S04]  /*0520*/  LDG.E.64 R18, desc[UR4][R12.64] ;  /* 0x000000040c127981 */ /* 0x000ea8000c1e1b00 */
[----:B------:R-:W2:Y:S02]  /*0530*/  LDG.E.64 R20, desc[UR4][R16.64+0x28] ;  /* 0x0000280410147981 */ /* 0x000ea4000c1e1b00 */
[----:B--2---:R-:W-:-:S08]  /*0540*/  DMUL R18, R18, R20 ;  /* 0x0000001412127228 */ /* 0x004fd00000000000 */
[----:B-1----:R-:W-:Y:S01]  /*0550*/  DFMA R26, -R18, UR6, R22 ;  /* 0x00000006121a7c2b */ /* 0x002fe20008000116 */
[----:B------:R-:W0:Y:S06]  /*0560*/  LDG.E.64 R22, desc[UR4][R14.64+0x30] ;  /* 0x000030040e167981 */ /* 0x000e2c000c1e1b00 */
[----:B------:R2:W-:Y:S04]  /*0570*/  STG.E.64 desc[UR4][R14.64+0x28], R26 ;  /* 0x0000281a0e007986 */ /* 0x0005e8000c101b04 */
[----:B------:R-:W3:Y:S04]  /*0580*/  LDG.E.64 R18, desc[UR4][R12.64] ;  /* 0x000000040c127981 */ /* 0x000ee8000c1e1b00 */
[----:B------:R-:W3:Y:S02]  /*0590*/  LDG.E.64 R20, desc[UR4][R16.64+0x30] ;  /* 0x0000300410147981 */ /* 0x000ee4000c1e1b00 */
[----:B---3--:R-:W-:-:S02]  /*05a0*/  DMUL R18, R18, R20 ;  /* 0x0000001412127228 */ /* 0x008fc40000000000 */
[----:B------:R-:W3:Y:S06]  /*05b0*/  LDG.E.64 R20, desc[UR4][R14.64+0x38] ;  /* 0x000038040e147981 */ /* 0x000eec000c1e1b00 */
[----:B0-----:R-:W-:-:S07]  /*05c0*/  DFMA R24, -R18, UR6, R22 ;  /* 0x0000000612187c2b */ /* 0x001fce0008000116 */
[----:B------:R2:W-:Y:S04]  /*05d0*/  STG.E.64 desc[UR4][R14.64+0x30], R24 ;  /* 0x000030180e007986 */ /* 0x0005e8000c101b04 */
[----:B------:R-:W4:Y:S04]  /*05e0*/  LDG.E.64 R18, desc[UR4][R16.64+0x38] ;  /* 0x0000380410127981 */ /* 0x000f28000c1e1b00 */
[----:B------:R-:W4:Y:S01]  /*05f0*/  LDG.E.64 R22, desc[UR4][R12.64] ;  /* 0x000000040c167981 */ /* 0x000f22000c1e1b00 */
[----:B------:R-:W-:-:S05]  /*0600*/  VIADD R11, R11, 0x8 ;  /* 0x000000080b0b7836 */ /* 0x000fca0000000000 */
[----:B------:R-:W-:Y:S01]  /*0610*/  ISETP.NE.AND P1, PT, R11, RZ, PT ;  /* 0x000000ff0b00720c */ /* 0x000fe20003f25270 */
[----:B------:R-:W-:Y:S01]  /*0620*/  VIADD R7, R7, 0x8 ;  /* 0x0000000807077836 */ /* 0x000fe20000000000 */
[----:B------:R-:W-:Y:S01]  /*0630*/  IADD3 R6, PT, PT, R6, 0x8, RZ ;  /* 0x0000000806067810 */ /* 0x000fe20007ffe0ff */
[----:B----4-:R-:W-:-:S08]  /*0640*/  DMUL R18, R22, R18 ;  /* 0x0000001216127228 */ /* 0x010fd00000000000 */
[----:B---3--:R-:W-:-:S07]  /*0650*/  DFMA R18, -R18, UR6, R20 ;  /* 0x0000000612127c2b */ /* 0x008fce0008000114 */
[----:B------:R2:W-:Y:S01]  /*0660*/  STG.E.64 desc[UR4][R14.64+0x38], R18 ;  /* 0x000038120e007986 */ /* 0x0005e2000c101b04 */
[----:B------:R-:W-:Y:S05]  /*0670*/  @P1 BRA `(.L_x_2) ;  /* 0xfffffffc00201947 */ /* 0x000fea000383ffff */
.L_x_1:
[----:B------:R-:W-:Y:S05]  /*0680*/  @!P0 BRA `(.L_x_0) ;  /* 0x0000000400188947 */ /* 0x000fea0003800000 */
[----:B------:R-:W-:Y:S02]  /*0690*/  ISETP.GE.U32.AND P0, PT, R2, 0x4, PT ;  /* 0x000000040200780c */ /* 0x000fe40003f06070 */
[----:B------:R-:W-:-:S04]  /*06a0*/  LOP3.LUT R11, R10, 0x3, RZ, 0xc0, !PT ;  /* 0x000000030a0b7812 */ /* 0x000fc800078ec0ff */
[----:B------:R-:W-:-:S07]  /*06b0*/  ISETP.NE.AND P1, PT, R11, RZ, PT ;  /* 0x000000ff0b00720c */ /* 0x000fce0003f25270 */
[----:B------:R-:W-:Y:S06]  /*06c0*/  @!P0 BRA `(.L_x_3) ;  /* 0x00000000007c8947 */ /* 0x000fec0003800000 */
[----:B0-----:R-:W0:Y:S01]  /*06d0*/  LDC.64 R6, c[0x0][0x3a0] ;  /* 0x0000e800ff067b82 */ /* 0x001e220000000a00 */
[----:B-12---:R-:W-:Y:S01]  /*06e0*/  IADD3 R15, PT, PT, R4, R3, RZ ;  /* 0x00000003040f7210 */ /* 0x006fe20007ffe0ff */
[----:B------:R-:W-:Y:S01]  /*06f0*/  IMAD.IADD R21, R5, 0x1, R4 ;  /* 0x0000000105157824 */ /* 0x000fe200078e0204 */
[----:B------:R-:W2:Y:S01]  /*0700*/  LDG.E.64 R16, desc[UR4][R12.64] ;  /* 0x000000040c107981 */ /* 0x000ea2000c1e1b00 */
[----:B------:R-:W1:Y:S02]  /*0710*/  LDCU.64 UR6, c[0x0][0x3c0] ;  /* 0x00007800ff0677ac */ /* 0x000e640008000a00 */
[----:B------:R-:W-:-:S05]  /*0720*/  IMAD.WIDE R14, R15, 0x8, R8 ;  /* 0x000000080f0e7825 */ /* 0x000fca00078e0208 */
[----:B------:R-:W2:Y:S01]  /*0730*/  LDG.E.64 R18, desc[UR4][R14.64] ;  /* 0x000000040e127981 */ /* 0x000ea2000c1e1b00 */
[----:B0-----:R-:W-:-:S05]  /*0740*/  IMAD.WIDE R6, R21, 0x8, R6 ;  /* 0x0000000815067825 */ /* 0x001fca00078e0206 */
[----:B------:R-:W1:Y:S04]  /*0750*/  LDG.E.64 R20, desc[UR4][R6.64] ;  /* 0x0000000406147981 */ /* 0x000e68000c1e1b00 */
[----:B------:R-:W3:Y:S04]  /*0760*/  LDG.E.64 R22, desc[UR4][R6.64+0x8] ;  /* 0x0000080406167981 */ /* 0x000ee8000c1e1b00 */
[----:B------:R-:W4:Y:S01]  /*0770*/  LDG.E.64 R24, desc[UR4][R6.64+0x10] ;  /* 0x0000100406187981 */ /* 0x000f22000c1e1b00 */
[----:B--2---:R-:W-:-:S08]  /*0780*/  DMUL R16, R16, R18 ;  /* 0x0000001210107228 */ /* 0x004fd00000000000 */
[----:B-1----:R-:W-:-:S07]  /*0790*/  DFMA R16, -R16, UR6, R20 ;  /* 0x0000000610107c2b */ /* 0x002fce0008000114 */
[----:B------:R0:W-:Y:S04]  /*07a0*/  STG.E.64 desc[UR4][R6.64], R16 ;  /* 0x0000001006007986 */ /* 0x0001e8000c101b04 */
[----:B------:R-:W2:Y:S04]  /*07b0*/  LDG.E.64 R18, desc[UR4][R12.64] ;  /* 0x000000040c127981 */ /* 0x000ea8000c1e1b00 */
[----:B------:R-:W2:Y:S02]  /*07c0*/  LDG.E.64 R20, desc[UR4][R14.64+0x8] ;  /* 0x000008040e147981 */ /* 0x000ea4000c1e1b00 */
[----:B--2---:R-:W-:-:S08]  /*07d0*/  DMUL R18, R18, R20 ;  /* 0x0000001412127228 */ /* 0x004fd00000000000 */
[----:B---3--:R-:W-:-:S07]  /*07e0*/  DFMA R18, -R18, UR6, R22 ;  /* 0x0000000612127c2b */ /* 0x008fce0008000116 */
[----:B------:R3:W-:Y:S04]  /*07f0*/  STG.E.64 desc[UR4][R6.64+0x8], R18 ;  /* 0x0000081206007986 */ /* 0x0007e8000c101b04 */
[----:B------:R-:W2:Y:S04]  /*0800*/  LDG.E.64 R20, desc[UR4][R12.64] ;  /* 0x000000040c147981 */ /* 0x000ea8000c1e1b00 */
[----:B------:R-:W2:Y:S02]  /*0810*/  LDG.E.64 R22, desc[UR4][R14.64+0x10] ;  /* 0x000010040e167981 */ /* 0x000ea4000c1e1b00 */
[----:B--2---:R-:W-:-:S08]  /*0820*/  DMUL R20, R20, R22 ;  /* 0x0000001614147228 */ /* 0x004fd00000000000 */
[----:B----4-:R-:W-:Y:S01]  /*0830*/  DFMA R20, -R20, UR6, R24 ;  /* 0x0000000614147c2b */ /* 0x010fe20008000118 */
[----:B------:R-:W2:Y:S06]  /*0840*/  LDG.E.64 R24, desc[UR4][R6.64+0x18] ;  /* 0x0000180406187981 */ /* 0x000eac000c1e1b00 */
[----:B------:R3:W-:Y:S04]  /*0850*/  STG.E.64 desc[UR4][R6.64+0x10], R20 ;  /* 0x0000101406007986 */ /* 0x0007e8000c101b04 */
[----:B------:R-:W4:Y:S04]  /*0860*/  LDG.E.64 R22, desc[UR4][R14.64+0x18] ;  /* 0x000018040e167981 */ /* 0x000f28000c1e1b00 */
[----:B0-----:R-:W4:Y:S01]  /*0870*/  LDG.E.64 R16, desc[UR4][R12.64] ;  /* 0x000000040c107981 */ /* 0x001f22000c1e1b00 */
[----:B------:R-:W-:Y:S01]  /*0880*/  IADD3 R4, PT, PT, R4, 0x4, RZ ;  /* 0x0000000404047810 */ /* 0x000fe20007ffe0ff */
[----:B----4-:R-:W-:-:S08]  /*0890*/  DMUL R16, R16, R22 ;  /* 0x0000001610107228 */ /* 0x010fd00000000000 */
[----:B--2---:R-:W-:-:S07]  /*08a0*/  DFMA R16, -R16, UR6, R24 ;  /* 0x0000000610107c2b */ /* 0x004fce0008000118 */
[----:B------:R3:W-:Y:S04]  /*08b0*/  STG.E.64 desc[UR4][R6.64+0x18], R16 ;  /* 0x0000181006007986 */ /* 0x0007e8000c101b04 */
.L_x_3:
[----:B------:R-:W-:Y:S05]  /*08c0*/  @!P1 BRA `(.L_x_0) ;  /* 0x0000000000889947 */ /* 0x000fea0003800000 */
[----:B------:R-:W-:-:S13]  /*08d0*/  ISETP.NE.AND P0, PT, R11, 0x1, PT ;  /* 0x000000010b00780c */ /* 0x000fda0003f05270 */
[----:B0--3--:R-:W0:Y:S01]  /*08e0*/  @P0 LDC.64 R6, c[0x0][0x3a0] ;  /* 0x0000e800ff060b82 */ /* 0x009e220000000a00 */
[----:B-1----:R-:W-:Y:S01]  /*08f0*/  @P0 IMAD.IADD R17, R4, 0x1, R3 ;  /* 0x0000000104110824 */ /* 0x002fe200078e0203 */
[----:B------:R-:W-:Y:S01]  /*0900*/  @P0 IADD3 R11, PT, PT, R5, R4, RZ ;  /* 0x00000004050b0210 */ /* 0x000fe20007ffe0ff */
[----:B--2---:R-:W2:Y:S02]  /*0910*/  @P0 LDG.E.64 R18, desc[UR4][R12.64] ;  /* 0x000000040c120981 */ /* 0x004ea4000c1e1b00 */
[----:B------:R-:W-:-:S03]  /*0920*/  @P0 IMAD.WIDE R16, R17, 0x8, R8 ;  /* 0x0000000811100825 */ /* 0x000fc600078e0208 */
[----:B------:R-:W1:Y:S02]  /*0930*/  @P0 LDC.64 R14, c[0x0][0x3c0] ;  /* 0x0000f000ff0e0b82 */ /* 0x000e640000000a00 */
[----:B------:R-:W2:Y:S01]  /*0940*/  @P0 LDG.E.64 R20, desc[UR4][R16.64] ;  /* 0x0000000410140981 */ /* 0x000ea2000c1e1b00 */
[----:B0-----:R-:W-:-:S05]  /*0950*/  @P0 IMAD.WIDE R6, R11, 0x8, R6 ;  /* 0x000000080b060825 */ /* 0x001fca00078e0206 */
[----:B------:R-:W1:Y:S01]  /*0960*/  @P0 LDG.E.64 R22, desc[UR4][R6.64] ;  /* 0x0000000406160981 */ /* 0x000e62000c1e1b00 */
[----:B--2---:R-:W-:-:S08]  /*0970*/  @P0 DMUL R18, R18, R20 ;  /* 0x0000001412120228 */ /* 0x004fd00000000000 */
[----:B-1----:R-:W-:Y:S02]  /*0980*/  @P0 DFMA R22, -R18, R14, R22 ;  /* 0x0000000e1216022b */ /* 0x002fe40000000116 */
[----:B------:R-:W2:Y:S05]  /*0990*/  @P0 LDG.E.64 R18, desc[UR4][R6.64+0x8] ;  /* 0x0000080406120981 */ /* 0x000eaa000c1e1b00 */
[----:B------:R4:W-:Y:S04]  /*09a0*/  @P0 STG.E.64 desc[UR4][R6.64], R22 ;  /* 0x0000001606000986 */ /* 0x0009e8000c101b04 */
[----:B------:R-:W3:Y:S04]  /*09b0*/  @P0 LDG.E.64 R24, desc[UR4][R16.64+0x8] ;  /* 0x0000080410180981 */ /* 0x000ee8000c1e1b00 */
[----:B------:R-:W3:Y:S01]  /*09c0*/  @P0 LDG.E.64 R20, desc[UR4][R12.64] ;  /* 0x000000040c140981 */ /* 0x000ee2000c1e1b00 */
[----:B------:R-:W-:-:S04]  /*09d0*/  LOP3.LUT R10, R10, 0x1, RZ, 0xc0, !PT ;  /* 0x000000010a0a7812 */ /* 0x000fc800078ec0ff */
[----:B------:R-:W-:Y:S01]  /*09e0*/  ISETP.NE.U32.AND P1, PT, R10, 0x1, PT ;  /* 0x000000010a00780c */ /* 0x000fe20003f25070 */
[----:B------:R-:W-:-:S12]  /*09f0*/  @P0 VIADD R4, R4, 0x2 ;  /* 0x0000000204040836 */ /* 0x000fd80000000000 */
[----:B------:R-:W0:Y:S01]  /*0a00*/  @!P1 LDC.64 R10, c[0x0][0x3a0] ;  /* 0x0000e800ff0a9b82 */ /* 0x000e220000000a00 */
[----:B------:R-:W-:-:S05]  /*0a10*/  @!P1 IADD3 R3, PT, PT, R4, R3, RZ ;  /* 0x0000000304039210 */ /* 0x000fca0007ffe0ff */
[----:B------:R-:W-:Y:S01]  /*0a20*/  @!P1 IMAD.WIDE R8, R3, 0x8, R8 ;  /* 0x0000000803089825 */ /* 0x000fe200078e0208 */
[----:B------:R-:W-:-:S05]  /*0a30*/  @!P1 IADD3 R5, PT, PT, R5, R4, RZ ;  /* 0x0000000405059210 */ /* 0x000fca0007ffe0ff */
[----:B0-----:R-:W-:Y:S01]  /*0a40*/  @!P1 IMAD.WIDE R10, R5, 0x8, R10 ;  /* 0x00000008050a9825 */ /* 0x001fe200078e020a */
[----:B---3--:R-:W-:-:S08]  /*0a50*/  @P0 DMUL R20, R20, R24 ;  /* 0x0000001814140228 */ /* 0x008fd00000000000 */
[----:B--2---:R-:W-:Y:S01]  /*0a60*/  @P0 DFMA R18, -R20, R14, R18 ;  /* 0x0000000e1412022b */ /* 0x004fe20000000112 */
[----:B------:R-:W0:Y:S06]  /*0a70*/  @!P1 LDC.64 R14, c[0x0][0x3c0] ;  /* 0x0000f000ff0e9b82 */ /* 0x000e2c0000000a00 */
[----:B------:R4:W-:Y:S04]  /*0a80*/  @P0 STG.E.64 desc[UR4][R6.64+0x8], R18 ;  /* 0x0000081206000986 */ /* 0x0009e8000c101b04 */
[----:B------:R-:W2:Y:S04]  /*0a90*/  @!P1 LDG.E.64 R8, desc[UR4][R8.64] ;  /* 0x0000000408089981 */ /* 0x000ea8000c1e1b00 */
[----:B------:R-:W2:Y:S04]  /*0aa0*/  @!P1 LDG.E.64 R2, desc[UR4][R12.64] ;  /* 0x000000040c029981 */ /* 0x000ea8000c1e1b00 */
[----:B------:R-:W0:Y:S01]  /*0ab0*/  @!P1 LDG.E.64 R4, desc[UR4][R10.64] ;  /* 0x000000040a049981 */ /* 0x000e22000c1e1b00 */
[----:B--2---:R-:W-:-:S08]  /*0ac0*/  @!P1 DMUL R2, R2, R8 ;  /* 0x0000000802029228 */ /* 0x004fd00000000000 */
[----:B0-----:R-:W-:-:S07]  /*0ad0*/  @!P1 DFMA R2, -R2, R14, R4 ;  /* 0x0000000e0202922b */ /* 0x001fce0000000104 */
[----:B------:R4:W-:Y:S04]  /*0ae0*/  @!P1 STG.E.64 desc[UR4][R10.64], R2 ;  /* 0x000000020a009986 */ /* 0x0009e8000c101b04 */
.L_x_0:
[----:B01--4-:R-:W0:Y:S01]  /*0af0*/  LDC.64 R2, c[0x0][0x398] ;  /* 0x0000e600ff027b82 */ /* 0x013e220000000a00 */
[----:B------:R-:W4:Y:S01]  /*0b00*/  LDG.E.64 R12, desc[UR4][R12.64] ;  /* 0x000000040c0c7981 */ /* 0x000f22000c1e1b00 */
[----:B------:R-:W4:Y:S01]  /*0b10*/  LDCU.64 UR6, c[0x0][0x3c0] ;  /* 0x00007800ff0677ac */ /* 0x000f220008000a00 */
[----:B0-----:R-:W-:-:S05]  /*0b20*/  IMAD.WIDE R2, R0, 0x8, R2 ;  /* 0x0000000800027825 */ /* 0x001fca00078e0202 */
[----:B------:R-:W4:Y:S02]  /*0b30*/  LDG.E.64 R4, desc[UR4][R2.64] ;  /* 0x0000000402047981 */ /* 0x000f24000c1e1b00 */
[----:B----4-:R-:W-:-:S07]  /*0b40*/  DFMA R4, -R12, UR6, R4 ;  /* 0x000000060c047c2b */ /* 0x010fce0008000104 */
[----:B------:R-:W-:Y:S01]  /*0b50*/  STG.E.64 desc[UR4][R2.64], R4 ;  /* 0x0000000402007986 */ /* 0x000fe2000c101b04 */
[----:B------:R-:W-:Y:S05]  /*0b60*/  EXIT ;  /* 0x000000000000794d */ /* 0x000fea0003800000 */
.L_x_4:
[----:B------:R-:W-:-:S00]  /*0b70*/  BRA `(.L_x_4) ;  /* 0xfffffffc00fc7947 */ /* 0x000fc0000383ffff */
[----:B------:R-:W-:-:S00]  /*0b80*/  NOP ;  /* 0x0000000000007918 */ /* 0x000fc00000000000 */
[----:B------:R-:W-:-:S00]  /*0b90*/  NOP ;  /* 0x0000000000007918 */ /* 0x000fc00000000000 */
[----:B------:R-:W-:-:S00]  /*0ba0*/  NOP ;  /* 0x0000000000007918 */ /* 0x000fc00000000000 */
[----:B------:R-:W-:-:S00]  /*0bb0*/  NOP ;  /* 0x0000000000007918 */ /* 0x000fc00000000000 */
[----:B------:R-:W-:-:S00]  /*0bc0*/  NOP ;  /* 0x0000000000007918 */ /* 0x000fc00000000000 */
[----:B------:R-:W-:-:S00]  /*0bd0*/  NOP ;  /* 0x0000000000007918 */ /* 0x000fc00000000000 */
[----:B------:R-:W-:-:S00]  /*0be0*/  NOP ;  /* 0x0000000000007918 */ /* 0x000fc00000000000 */
[----:B------:R-:W-:-:S00]  /*0bf0*/  NOP ;  /* 0x0000000000007918 */ /* 0x000fc00000000000 */
.L_x_26:


//--------------------- .text.learn_output        --------------------------
	.section	.text.learn_output,"ax",@progbits
	.align	128
        .global         learn_output
        .type           learn_output,@function
        .size           learn_output,(.L_x_27 - learn_output)
        .other          learn_output,@"STO_CUDA_ENTRY STV_DEFAULT"
learn_output:
.text.learn_output:
        /* <DEDUP_REMOVED lines=48> */
.L_x_7:
        /* <DEDUP_REMOVED lines=56> */
.L_x_6:
        /* <DEDUP_REMOVED lines=36> */
.L_x_8:
        /* <DEDUP_REMOVED lines=35> */
.L_x_5:
        /* <DEDUP_REMOVED lines=8> */
.L_x_9:
        /* <DEDUP_REMOVED lines=9> */
.L_x_27:


//--------------------- .text.compute_layer       --------------------------
	.section	.text.compute_layer,"ax",@progbits
	.align	128
        .global         compute_layer
        .type           compute_layer,@function
        .size           compute_layer,(.L_x_25 - compute_layer)
        .other          compute_layer,@"STO_CUDA_ENTRY STV_DEFAULT"
compute_layer:
.text.compute_layer:
        /* <DEDUP_REMOVED lines=11> */
[----:B------:R-:W-:Y:S01]  /*00b0*/  CS2R R20, SRZ ;  /* 0x0000000000147805 */ /* 0x000fe2000001ff00 */
[----:B------:R-:W2:Y:S06]  /*00c0*/  LDCU.64 UR4, c[0x0][0x358] ;  /* 0x00006b00ff0477ac */ /* 0x000eac0008000a00 */
[----:B------:R-:W3:Y:S01]  /*00d0*/  LDC.64 R8, c[0x0][0x390] ;  /* 0x0000e400ff087b82 */ /* 0x000ee20000000a00 */
[----:B0-----:R-:W-:-:S07]  /*00e0*/  DADD R4, R2, UR6 ;  /* 0x0000000602047e29 */ /* 0x001fce0008000000 */
[----:B------:R-:W0:Y:S01]  /*00f0*/  LDC R2, c[0x0][0x3b8] ;  /* 0x0000ee00ff027b82 */ /* 0x000e220000000800 */
[----:B------:R-:W1:Y:S02]  /*0100*/  F2I.F64.TRUNC R0, R4 ;  /* 0x0000000400007311 */ /* 0x000e64000030d100 */
[----:B-1----:R-:W-:-:S04]  /*0110*/  IMAD.WIDE R10, R0, 0x8, R12 ;  /* 0x00000008000a7825 */ /* 0x002fc800078e020c */
[----:B---3--:R-:W-:Y:S01]  /*0120*/  IMAD.WIDE R8, R0, 0x8, R8 ;  /* 0x0000000800087825 */ /* 0x008fe200078e0208 */
[----:B--2---:R1:W-:Y:S01]  /*0130*/  STG.E.64 desc[UR4][R10.64], RZ ;  /* 0x000000ff0a007986 */ /* 0x0043e2000c101b04 */
[----:B0-----:R-:W-:-:S03]  /*0140*/  ISETP.GE.AND P0, PT, R2, 0x1, PT ;  /* 0x000000010200780c */ /* 0x001fc60003f06270 */
[----:B------:R1:W-:Y:S10]  /*0150*/  STG.E.64 desc[UR4][R8.64], RZ ;  /* 0x000000ff08007986 */ /* 0x0003f4000c101b04 */
[----:B-1----:R-:W-:Y:S05]  /*0160*/  @!P0 BRA `(.L_x_10) ;  /* 0x0000000400b88947 */ /* 0x002fea0003800000 */
[----:B------:R-:W0:Y:S01]  /*0170*/  I2F.F64 R6, R2 ;  /* 0x0000000200067312 */ /* 0x000e220000201c00 */
[----:B------:R-:W1:Y:S01]  /*0180*/  LDCU UR8, c[0x0][0x3b0] ;  /* 0x00007600ff0877ac */ /* 0x000e620008000800 */
[C---:B------:R-:W-:Y:S02]  /*0190*/  ISETP.GE.U32.AND P1, PT, R2.reuse, 0x8, PT ;  /* 0x000000080200780c */ /* 0x040fe40003f26070 */
[----:B------:R-:W-:Y:S02]  /*01a0*/  CS2R R20, SRZ ;  /* 0x0000000000147805 */ /* 0x000fe4000001ff00 */
[----:B------:R-:W-:-:S04]  /*01b0*/  LOP3.LUT R4, R2, 0x7, RZ, 0xc0, !PT ;  /* 0x0000000702047812 */ /* 0x000fc800078ec0ff */
[----:B------:R-:W-:Y:S01]  /*01c0*/  ISETP.NE.AND P0, PT, R4, RZ, PT ;  /* 0x000000ff0400720c */ /* 0x000fe20003f05270 */
[----:B0-----:R-:W-:Y:S01]  /*01d0*/  DADD R14, -R6, UR6 ;  /* 0x00000006060e7e29 */ /* 0x001fe20008000100 */
[----:B------:R-:W-:Y:S02]  /*01e0*/  IMAD.MOV.U32 R6, RZ, RZ, RZ ;  /* 0x000000ffff067224 */ /* 0x000fe400078e00ff */
[----:B-1----:R-:W-:-:S03]  /*01f0*/  IMAD R7, R17, R2, UR8 ;  /* 0x0000000811077e24 */ /* 0x002fc6000f8e0202 */
[----:B------:R0:W1:Y:S01]  /*0200*/  F2I.F64.TRUNC R5, R14 ;  /* 0x0000000e00057311 */ /* 0x000062000030d100 */
[----:B------:R-:W-:Y:S05]  /*0210*/  @!P1 BRA `(.L_x_11) ;  /* 0x0000000000b49947 */ /* 0x000fea0003800000 */
[----:B------:R-:W-:Y:S01]  /*0220*/  LOP3.LUT R6, R2, 0x7ffffff8, RZ, 0xc0, !PT ;  /* 0x7ffffff802067812 */ /* 0x000fe200078ec0ff */
[----:B------:R-:W-:Y:S01]  /*0230*/  IMAD.MOV.U32 R24, RZ, RZ, R7 ;  /* 0x000000ffff187224 */ /* 0x000fe200078e0007 */
[----:B------:R-:W-:Y:S01]  /*0240*/  CS2R R20, SRZ ;  /* 0x0000000000147805 */ /* 0x000fe2000001ff00 */
[----:B-1----:R-:W-:Y:S01]  /*0250*/  IMAD.MOV.U32 R25, RZ, RZ, R5 ;  /* 0x000000ffff197224 */ /* 0x002fe200078e0005 */
[----:B------:R-:W-:-:S07]  /*0260*/  IADD3 R3, PT, PT, -R6, RZ, RZ ;  /* 0x000000ff06037210 */ /* 0x000fce0007ffe1ff */
.L_x_12:
[----:B------:R-:W1:Y:S01]  /*0270*/  LDC.64 R16, c[0x0][0x3a0] ;  /* 0x0000e800ff107b82 */ /* 0x000e620000000a00 */
[----:B0-----:R-:W-:-:S05]  /*0280*/  IMAD.WIDE R14, R25, 0x8, R12 ;  /* 0x00000008190e7825 */ /* 0x001fca00078e020c */
[----:B----4-:R-:W2:Y:S01]  /*0290*/  LDG.E.64 R18, desc[UR4][R14.64] ;  /* 0x000000040e127981 */ /* 0x010ea2000c1e1b00 */
[----:B-1----:R-:W-:-:S05]  /*02a0*/  IMAD.WIDE R16, R24, 0x8, R16 ;  /* 0x0000000818107825 */ /* 0x002fca00078e0210 */
[----:B------:R-:W2:Y:S02]  /*02b0*/  LDG.E.64 R26, desc[UR4][R16.64] ;  /* 0x00000004101a7981 */ /* 0x000ea4000c1e1b00 */
[----:B--2---:R-:W-:-:S07]  /*02c0*/  DFMA R26, R18, R26, R20 ;  /* 0x0000001a121a722b */ /* 0x004fce0000000014 */
[----:B------:R0:W-:Y:S04]  /*02d0*/  STG.E.64 desc[UR4][R8.64], R26 ;  /* 0x0000001a08007986 */ /* 0x0001e8000c101b04 */
[----:B------:R-:W2:Y:S04]  /*02e0*/  LDG.E.64 R18, desc[UR4][R14.64+0x8] ;  /* 0x000008040e127981 */ /* 0x000ea8000c1e1b00 */
[----:B------:R-:W2:Y:S02]  /*02f0*/  LDG.E.64 R20, desc[UR4][R16.64+0x8] ;  /* 0x0000080410147981 */ /* 0x000ea4000c1e1b00 */
[----:B--2---:R-:W-:-:S07]  /*0300*/  DFMA R20, R18, R20, R26 ;  /* 0x000000141214722b */ /* 0x004fce000000001a */
[----:B------:R1:W-:Y:S04]  /*0310*/  STG.E.64 desc[UR4][R8.64], R20 ;  /* 0x0000001408007986 */ /* 0x0003e8000c101b04 */
[----:B------:R-:W2:Y:S04]  /*0320*/  LDG.E.64 R18, desc[UR4][R14.64+0x10] ;  /* 0x000010040e127981 */ /* 0x000ea8000c1e1b00 */
[----:B------:R-:W2:Y:S02]  /*0330*/  LDG.E.64 R22, desc[UR4][R16.64+0x10] ;  /* 0x0000100410167981 */ /* 0x000ea4000c1e1b00 */
[----:B--2---:R-:W-:-:S07]  /*0340*/  DFMA R22, R18, R22, R20 ;  /* 0x000000161216722b */ /* 0x004fce0000000014 */
[----:B------:R2:W-:Y:S04]  /*0350*/  STG.E.64 desc[UR4][R8.64], R22 ;  /* 0x0000001608007986 */ /* 0x0005e8000c101b04 */
[----:B------:R-:W3:Y:S04]  /*0360*/  LDG.E.64 R18, desc[UR4][R14.64+0x18] ;  /* 0x000018040e127981 */ /* 0x000ee8000c1e1b00 */
[----:B------:R-:W3:Y:S02]  /*0370*/  LDG.E.64 R28, desc[UR4][R16.64+0x18] ;  /* 0x00001804101c7981 */ /* 0x000ee4000c1e1b00 */
[----:B---3--:R-:W-:-:S07]  /*0380*/  DFMA R28, R18, R28, R22 ;  /* 0x0000001c121c722b */ /* 0x008fce0000000016 */
[----:B------:R3:W-:Y:S04]  /*0390*/  STG.E.64 desc[UR4][R8.64], R28 ;  /* 0x0000001c08007986 */ /* 0x0007e8000c101b04 */
[----:B------:R-:W4:Y:S04]  /*03a0*/  LDG.E.64 R18, desc[UR4][R14.64+0x20] ;  /* 0x000020040e127981 */ /* 0x000f28000c1e1b00 */
[----:B0-----:R-:W4:Y:S02]  /*03b0*/  LDG.E.64 R26, desc[UR4][R16.64+0x20] ;  /* 0x00002004101a7981 */ /* 0x001f24000c1e1b00 */
[----:B----4-:R-:W-:-:S07]  /*03c0*/  DFMA R26, R18, R26, R28 ;  /* 0x0000001a121a722b */ /* 0x010fce000000001c */
[----:B------:R4:W-:Y:S04]  /*03d0*/  STG.E.64 desc[UR4][R8.64], R26 ;  /* 0x0000001a08007986 */ /* 0x0009e8000c101b04 */
[----:B------:R-:W5:Y:S04]  /*03e0*/  LDG.E.64 R18, desc[UR4][R14.64+0x28] ;  /* 0x000028040e127981 */ /* 0x000f68000c1e1b00 */
[----:B-1----:R-:W5:Y:S02]  /*03f0*/  LDG.E.64 R20, desc[UR4][R16.64+0x28] ;  /* 0x0000280410147981 */ /* 0x002f64000c1e1b00 */
[----:B-----5:R-:W-:-:S07]  /*0400*/  DFMA R18, R18, R20, R26 ;  /* 0x000000141212722b */ /* 0x020fce000000001a */
[----:B------:R4:W-:Y:S04]  /*0410*/  STG.E.64 desc[UR4][R8.64], R18 ;  /* 0x0000001208007986 */ /* 0x0009e8000c101b04 */
[----:B------:R-:W5:Y:S04]  /*0420*/  LDG.E.64 R20, desc[UR4][R14.64+0x30] ;  /* 0x000030040e147981 */ /* 0x000f68000c1e1b00 */
[----:B--2---:R-:W5:Y:S02]  /*0430*/  LDG.E.64 R22, desc[UR4][R16.64+0x30] ;  /* 0x0000300410167981 */ /* 0x004f64000c1e1b00 */
[----:B-----5:R-:W-:-:S07]  /*0440*/  DFMA R22, R20, R22, R18 ;  /* 0x000000161416722b */ /* 0x020fce0000000012 */
[----:B------:R4:W-:Y:S04]  /*0450*/  STG.E.64 desc[UR4][R8.64], R22 ;  /* 0x0000001608007986 */ /* 0x0009e8000c101b04 */
[----:B------:R-:W2:Y:S04]  /*0460*/  LDG.E.64 R20, desc[UR4][R14.64+0x38] ;  /* 0x000038040e147981 */ /* 0x000ea8000c1e1b00 */
[----:B---3--:R-:W2:Y:S01]  /*0470*/  LDG.E.64 R28, desc[UR4][R16.64+0x38] ;  /* 0x00003804101c7981 */ /* 0x008ea2000c1e1b00 */
[----:B------:R-:W-:-:S05]  /*0480*/  VIADD R3, R3, 0x8 ;  /* 0x0000000803037836 */ /* 0x000fca0000000000 */
[----:B------:R-:W-:Y:S01]  /*0490*/  ISETP.NE.AND P1, PT, R3, RZ, PT ;  /* 0x000000ff0300720c */ /* 0x000fe20003f25270 */
[----:B------:R-:W-:Y:S02]  /*04a0*/  VIADD R25, R25, 0x8 ;  /* 0x0000000819197836 */ /* 0x000fe40000000000 */
[----:B------:R-:W-:Y:S01]  /*04b0*/  VIADD R24, R24, 0x8 ;  /* 0x0000000818187836 */ /* 0x000fe20000000000 */
[----:B--2---:R-:W-:-:S07]  /*04c0*/  DFMA R20, R20, R28, R22 ;  /* 0x0000001c1414722b */ /* 0x004fce0000000016 */
[----:B------:R4:W-:Y:S02]  /*04d0*/  STG.E.64 desc[UR4][R8.64], R20 ;  /* 0x0000001408007986 */ /* 0x0009e4000c101b04 */
[----:B------:R-:W-:Y:S05]  /*04e0*/  @P1 BRA `(.L_x_12) ;  /* 0xfffffffc00601947 */ /* 0x000fea000383ffff */
.L_x_11:
[----:B------:R-:W-:Y:S05]  /*04f0*/  @!P0 BRA `(.L_x_10) ;  /* 0x0000000000d48947 */ /* 0x000fea0003800000 */
[----:B------:R-:W-:Y:S02]  /*0500*/  ISETP.GE.U32.AND P0, PT, R4, 0x4, PT ;  /* 0x000000040400780c */ /* 0x000fe40003f06070 */
[----:B------:R-:W-:-:S04]  /*0510*/  LOP3.LUT R3, R2, 0x3, RZ, 0xc0, !PT ;  /* 0x0000000302037812 */ /* 0x000fc800078ec0ff */
[----:B------:R-:W-:-:S07]  /*0520*/  ISETP.NE.AND P1, PT, R3, RZ, PT ;  /* 0x000000ff0300720c */ /* 0x000fce0003f25270 */
[----:B------:R-:W-:Y:S06]  /*0530*/  @!P0 BRA `(.L_x_13) ;  /* 0x0000000000588947 */ /* 0x000fec0003800000 */
[----:B0-----:R-:W0:Y:S01]  /*0540*/  LDC.64 R14, c[0x0][0x3a0] ;  /* 0x0000e800ff0e7b82 */ /* 0x001e220000000a00 */
[----:B-1----:R-:W-:Y:S01]  /*0550*/  IADD3 R17, PT, PT, R6, R5, RZ ;  /* 0x0000000506117210 */ /* 0x002fe20007ffe0ff */
[----:B----4-:R-:W-:-:S04]  /*0560*/  IMAD.IADD R19, R7, 0x1, R6 ;  /* 0x0000000107137824 */ /* 0x010fc800078e0206 */
[----:B------:R-:W-:-:S04]  /*0570*/  IMAD.WIDE R16, R17, 0x8, R12 ;  /* 0x0000000811107825 */ /* 0x000fc800078e020c */
[----:B0-----:R-:W-:Y:S02]  /*0580*/  IMAD.WIDE R14, R19, 0x8, R14 ;  /* 0x00000008130e7825 */ /* 0x001fe400078e020e */
        /* <DEDUP_REMOVED lines=8> */
[----:B------:R-:W3:Y:S04]  /*0610*/  LDG.E.64 R20, desc[UR4][R16.64+0x10] ;  /* 0x0000100410147981 */ /* 0x000ee8000c1e1b00 */
[----:B------:R-:W3:Y:S02]  /*0620*/  LDG.E.64 R24, desc[UR4][R14.64+0x10] ;  /* 0x000010040e187981 */ /* 0x000ee4000c1e1b00 */
[----:B---3--:R-:W-:-:S07]  /*0630*/  DFMA R24, R20, R24, R22 ;  /* 0x000000181418722b */ /* 0x008fce0000000016 */
[----:B------:R2:W-:Y:S04]  /*0640*/  STG.E.64 desc[UR4][R8.64], R24 ;  /* 0x0000001808007986 */ /* 0x0005e8000c101b04 */
[----:B------:R-:W3:Y:S04]  /*0650*/  LDG.E.64 R20, desc[UR4][R16.64+0x18] ;  /* 0x0000180410147981 */ /* 0x000ee8000c1e1b00 */
[----:B------:R-:W3:Y:S01]  /*0660*/  LDG.E.64 R26, desc[UR4][R14.64+0x18] ;  /* 0x000018040e1a7981 */ /* 0x000ee2000c1e1b00 */
[----:B------:R-:W-:Y:S01]  /*0670*/  VIADD R6, R6, 0x4 ;  /* 0x0000000406067836 */ /* 0x000fe20000000000 */
[----:B---3--:R-:W-:-:S07]  /*0680*/  DFMA R20, R20, R26, R24 ;  /* 0x0000001a1414722b */ /* 0x008fce0000000018 */
[----:B------:R2:W-:Y:S04]  /*0690*/  STG.E.64 desc[UR4][R8.64], R20 ;  /* 0x0000001408007986 */ /* 0x0005e8000c101b04 */
.L_x_13:
[----:B------:R-:W-:Y:S05]  /*06a0*/  @!P1 BRA `(.L_x_10) ;  /* 0x0000000000689947 */ /* 0x000fea0003800000 */
[----:B------:R-:W-:-:S13]  /*06b0*/  ISETP.NE.AND P0, PT, R3, 0x1, PT ;  /* 0x000000010300780c */ /* 0x000fda0003f05270 */
[----:B------:R-:W3:Y:S01]  /*06c0*/  @P0 LDC.64 R16, c[0x0][0x3a0] ;  /* 0x0000e800ff100b82 */ /* 0x000ee20000000a00 */
[----:B------:R-:W-:Y:S01]  /*06d0*/  @P0 IADD3 R3, PT, PT, R7, R6, RZ ;  /* 0x0000000607030210 */ /* 0x000fe20007ffe0ff */
[----:B-12-4-:R-:W-:-:S04]  /*06e0*/  @P0 IMAD.IADD R19, R6, 0x1, R5 ;  /* 0x0000000106130824 */ /* 0x016fc800078e0205 */
[----:B------:R-:W-:-:S05]  /*06f0*/  @P0 IMAD.WIDE R18, R19, 0x8, R12 ;  /* 0x0000000813120825 */ /* 0x000fca00078e020c */
[----:B0-----:R-:W2:Y:S01]  /*0700*/  @P0 LDG.E.64 R14, desc[UR4][R18.64] ;  /* 0x00000004120e0981 */ /* 0x001ea2000c1e1b00 */
[----:B---3--:R-:W-:-:S05]  /*0710*/  @P0 IMAD.WIDE R16, R3, 0x8, R16 ;  /* 0x0000000803100825 */ /* 0x008fca00078e0210 */
[----:B------:R-:W2:Y:S01]  /*0720*/  @P0 LDG.E.64 R22, desc[UR4][R16.64] ;  /* 0x0000000410160981 */ /* 0x000ea2000c1e1b00 */
[----:B------:R-:W-:-:S04]  /*0730*/  LOP3.LUT R2, R2, 0x1, RZ, 0xc0, !PT ;  /* 0x0000000102027812 */ /* 0x000fc800078ec0ff */
[----:B------:R-:W-:-:S13]  /*0740*/  ISETP.NE.U32.AND P1, PT, R2, 0x1, PT ;  /* 0x000000010200780c */ /* 0x000fda0003f25070 */
[----:B------:R-:W0:Y:S01]  /*0750*/  @!P1 LDC.64 R2, c[0x0][0x3a0] ;  /* 0x0000e800ff029b82 */ /* 0x000e220000000a00 */
[----:B--2---:R-:W-:-:S07]  /*0760*/  @P0 DFMA R14, R14, R22, R20 ;  /* 0x000000160e0e022b */ /* 0x004fce0000000014 */
[----:B------:R-:W-:Y:S04]  /*0770*/  @P0 STG.E.64 desc[UR4][R8.64], R14 ;  /* 0x0000000e08000986 */ /* 0x000fe8000c101b04 */
[----:B------:R-:W2:Y:S04]  /*0780*/  @P0 LDG.E.64 R22, desc[UR4][R18.64+0x8] ;  /* 0x0000080412160981 */ /* 0x000ea8000c1e1b00 */
[----:B------:R-:W2:Y:S01]  /*0790*/  @P0 LDG.E.64 R24, desc[UR4][R16.64+0x8] ;  /* 0x0000080410180981 */ /* 0x000ea2000c1e1b00 */
[----:B------:R-:W-:-:S04]  /*07a0*/  @P0 VIADD R6, R6, 0x2 ;  /* 0x0000000206060836 */ /* 0x000fc80000000000 */
[----:B------:R-:W-:Y:S01]  /*07b0*/  @!P1 IMAD.IADD R5, R6, 0x1, R5 ;  /* 0x0000000106059824 */ /* 0x000fe200078e0205 */
[----:B------:R-:W-:-:S03]  /*07c0*/  @!P1 IADD3 R7, PT, PT, R7, R6, RZ ;  /* 0x0000000607079210 */ /* 0x000fc60007ffe0ff */
[----:B------:R-:W-:-:S04]  /*07d0*/  @!P1 IMAD.WIDE R12, R5, 0x8, R12 ;  /* 0x00000008050c9825 */ /* 0x000fc800078e020c */
[----:B0-----:R-:W-:Y:S01]  /*07e0*/  @!P1 IMAD.WIDE R2, R7, 0x8, R2 ;  /* 0x0000000807029825 */ /* 0x001fe200078e0202 */
[----:B--2---:R-:W-:-:S07]  /*07f0*/  @P0 DFMA R20, R22, R24, R14 ;  /* 0x000000181614022b */ /* 0x004fce000000000e */
[----:B------:R0:W-:Y:S04]  /*0800*/  @P0 STG.E.64 desc[UR4][R8.64], R20 ;  /* 0x0000001408000986 */ /* 0x0001e8000c101b04 */
[----:B------:R-:W0:Y:S04]  /*0810*/  @!P1 LDG.E.64 R12, desc[UR4][R12.64] ;  /* 0x000000040c0c9981 */ /* 0x000e28000c1e1b00 */
[----:B------:R-:W0:Y:S02]  /*0820*/  @!P1 LDG.E.64 R2, desc[UR4][R2.64] ;  /* 0x0000000402029981 */ /* 0x000e24000c1e1b00 */
[----:B0-----:R-:W-:-:S07]  /*0830*/  @!P1 DFMA R20, R12, R2, R20 ;  /* 0x000000020c14922b */ /* 0x001fce0000000014 */
[----:B------:R3:W-:Y:S04]  /*0840*/  @!P1 STG.E.64 desc[UR4][R8.64], R20 ;  /* 0x0000001408009986 */ /* 0x0007e8000c101b04 */
.L_x_10:
[----:B------:R-:W5:Y:S02]  /*0850*/  LDC.64 R6, c[0x0][0x398] ;  /* 0x0000e600ff067b82 */ /* 0x000f640000000a00 */
[----:B-----5:R-:W-:-:S06]  /*0860*/  IMAD.WIDE R6, R0, 0x8, R6 ;  /* 0x0000000800067825 */ /* 0x020fcc00078e0206 */
[----:B------:R-:W2:Y:S01]  /*0870*/  LDG.E.64 R6, desc[UR4][R6.64] ;  /* 0x0000000406067981 */ /* 0x000ea2000c1e1b00 */
[----:B------:R-:W-:Y:S01]  /*0880*/  IMAD.MOV.U32 R2, RZ, RZ, 0x652b82fe ;  /* 0x652b82feff027424 */ /* 0x000fe200078e00ff */
[----:B------:R-:W-:Y:S01]  /*0890*/  UMOV UR6, 0xfefa39ef ;  /* 0xfefa39ef00067882 */ /* 0x000fe20000000000 */
[----:B------:R-:W-:Y:S01]  /*08a0*/  IMAD.MOV.U32 R3, RZ, RZ, 0x3ff71547 ;  /* 0x3ff71547ff037424 */ /* 0x000fe200078e00ff */
[----:B------:R-:W-:Y:S01]  /*08b0*/  UMOV UR7, 0x3fe62e42 ;  /* 0x3fe62e4200077882 */ /* 0x000fe20000000000 */
[----:B------:R-:W-:Y:S01]  /*08c0*/  BSSY.RECONVERGENT B0, `(.L_x_14) ;  /* 0x0000038000007945 */ /* 0x000fe20003800200 */
[----:B--234-:R-:W-:-:S08]  /*08d0*/  DADD R20, R6, R20 ;  /* 0x0000000006147229 */ /* 0x01cfd00000000014 */
[----:B------:R-:W-:Y:S02]  /*08e0*/  DFMA R2, R20, R2, 6.75539944105574400000e+15 ;  /* 0x433800001402742b */ /* 0x000fe40000000002 */
[----:B------:R-:W-:-:S06]  /*08f0*/  FSETP.GEU.AND P0, PT, |R21|, 4.1917929649353027344, PT ;  /* 0x4086232b1500780b */ /* 0x000fcc0003f0e200 */
[----:B-1----:R-:W-:-:S08]  /*0900*/  DADD R4, R2, -6.75539944105574400000e+15 ;  /* 0xc338000002047429 */ /* 0x002fd00000000000 */
[----:B------:R-:W-:Y:S01]  /*0910*/  DFMA R12, R4, -UR6, R20 ;  /* 0x80000006040c7c2b */ /* 0x000fe20008000014 */
[----:B------:R-:W-:Y:S01]  /*0920*/  UMOV UR6, 0x3b39803f ;  /* 0x3b39803f00067882 */ /* 0x000fe20000000000 */
[----:B------:R-:W-:-:S06]  /*0930*/  UMOV UR7, 0x3c7abc9e ;  /* 0x3c7abc9e00077882 */ /* 0x000fcc0000000000 */
[----:B------:R-:W-:Y:S01]  /*0940*/  DFMA R4, R4, -UR6, R12 ;  /* 0x8000000604047c2b */ /* 0x000fe2000800000c */
[----:B------:R-:W-:Y:S01]  /*0950*/  UMOV UR6, 0x69ce2bdf ;  /* 0x69ce2bdf00067882 */ /* 0x000fe20000000000 */
[----:B------:R-:W-:Y:S01]  /*0960*/  MOV R12, 0xfca213ea ;  /* 0xfca213ea000c7802 */ /* 0x000fe20000000f00 */
[----:B------:R-:W-:Y:S01]  /*0970*/  IMAD.MOV.U32 R13, RZ, RZ, 0x3e928af3 ;  /* 0x3e928af3ff0d7424 */ /* 0x000fe200078e00ff */
[----:B------:R-:W-:-:S05]  /*0980*/  UMOV UR7, 0x3e5ade15 ;  /* 0x3e5ade1500077882 */ /* 0x000fca0000000000 */
[----:B------:R-:W-:Y:S01]  /*0990*/  DFMA R6, R4, UR6, R12 ;  /* 0x0000000604067c2b */ /* 0x000fe2000800000c */
[----:B------:R-:W-:Y:S01]  /*09a0*/  UMOV UR6, 0x62401315 ;  /* 0x6240131500067882 */ /* 0x000fe20000000000 */
[----:B------:R-:W-:-:S06]  /*09b0*/  UMOV UR7, 0x3ec71dee ;  /* 0x3ec71dee00077882 */ /* 0x000fcc0000000000 */
[----:B------:R-:W-:Y:S01]  /*09c0*/  DFMA R6, R4, R6, UR6 ;  /* 0x0000000604067e2b */ /* 0x000fe20008000006 */
        /* <DEDUP_REMOVED lines=20> */
[----:B------:R-:W-:-:S08]  /*0b10*/  DFMA R6, R4, R6, UR6 ;  /* 0x0000000604067e2b */ /* 0x000fd00008000006 */
[----:B------:R-:W-:-:S08]  /*0b20*/  DFMA R6, R4, R6, 1 ;  /* 0x3ff000000406742b */ /* 0x000fd00000000006 */
[----:B------:R-:W-:-:S10]  /*0b30*/  DFMA R6, R4, R6, 1 ;  /* 0x3ff000000406742b */ /* 0x000fd40000000006 */
[----:B------:R-:W-:Y:S01]  /*0b40*/  IMAD R5, R2, 0x100000, R7 ;  /* 0x0010000002057824 */ /* 0x000fe200078e0207 */
[----:B------:R-:W-:Y:S01]  /*0b50*/  MOV R4, R6 ;  /* 0x0000000600047202 */ /* 0x000fe20000000f00 */
[----:B------:R-:W-:Y:S06]  /*0b60*/  @!P0 BRA `(.L_x_15) ;  /* 0x0000000000348947 */ /* 0x000fec0003800000 */
[----:B------:R-:W-:Y:S01]  /*0b70*/  FSETP.GEU.AND P1, PT, |R21|, 4.2275390625, PT ;  /* 0x408748001500780b */ /* 0x000fe20003f2e200 */
[C---:B------:R-:W-:Y:S02]  /*0b80*/  DADD R4, R20.reuse, +INF ;  /* 0x7ff0000014047429 */ /* 0x040fe40000000000 */
[----:B------:R-:W-:-:S08]  /*0b90*/  DSETP.GEU.AND P0, PT, R20, RZ, PT ;  /* 0x000000ff1400722a */ /* 0x000fd00003f0e000 */
[----:B------:R-:W-:Y:S02]  /*0ba0*/  FSEL R4, R4, RZ, P0 ;  /* 0x000000ff04047208 */ /* 0x000fe40000000000 */
[----:B------:R-:W-:Y:S02]  /*0bb0*/  @!P1 LEA.HI R0, R2, R2, RZ, 0x1 ;  /* 0x0000000202009211 */ /* 0x000fe400078f08ff */
[----:B------:R-:W-:Y:S02]  /*0bc0*/  FSEL R5, R5, RZ, P0 ;  /* 0x000000ff05057208 */ /* 0x000fe40000000000 */
[----:B------:R-:W-:-:S05]  /*0bd0*/  @!P1 SHF.R.S32.HI R3, RZ, 0x1, R0 ;  /* 0x00000001ff039819 */ /* 0x000fca0000011400 */
[----:B------:R-:W-:Y:S02]  /*0be0*/  @!P1 IMAD.IADD R2, R2, 0x1, -R3 ;  /* 0x0000000102029824 */ /* 0x000fe400078e0a03 */
[----:B------:R-:W-:-:S03]  /*0bf0*/  @!P1 IMAD R3, R3, 0x100000, R7 ;  /* 0x0010000003039824 */ /* 0x000fc600078e0207 */
[----:B------:R-:W-:Y:S02]  /*0c00*/  @!P1 LEA R7, R2, 0x3ff00000, 0x14 ;  /* 0x3ff0000002079811 */ /* 0x000fe400078ea0ff */
[----:B------:R-:W-:Y:S01]  /*0c10*/  @!P1 MOV R2, R6 ;  /* 0x0000000600029202 */ /* 0x000fe20000000f00 */
[----:B------:R-:W-:-:S06]  /*0c20*/  @!P1 IMAD.MOV.U32 R6, RZ, RZ, RZ ;  /* 0x000000ffff069224 */ /* 0x000fcc00078e00ff */
[----:B------:R-:W-:-:S11]  /*0c30*/  @!P1 DMUL R4, R2, R6 ;  /* 0x0000000602049228 */ /* 0x000fd60000000000 */
.L_x_15:
[----:B------:R-:W-:Y:S05]  /*0c40*/  BSYNC.RECONVERGENT B0 ;  /* 0x0000000000007941 */ /* 0x000fea0003800200 */
.L_x_14:
[----:B------:R-:W-:Y:S01]  /*0c50*/  DADD R12, R4, 1 ;  /* 0x3ff00000040c7429 */ /* 0x000fe20000000000 */
[----:B------:R1:W-:Y:S01]  /*0c60*/  STG.E.64 desc[UR4][R8.64], R20 ;  /* 0x0000001408007986 */ /* 0x0003e2000c101b04 */
[----:B------:R-:W-:Y:S04]  /*0c70*/  BSSY.RECONVERGENT B0, `(.L_x_16) ;  /* 0x000000e000007945 */ /* 0x000fe80003800200 */
[----:B------:R-:W2:Y:S04]  /*0c80*/  MUFU.RCP64H R3, R13 ;  /* 0x0000000d00037308 */ /* 0x000ea80000001800 */
[----:B------:R-:W-:-:S05]  /*0c90*/  VIADD R2, R13, 0x300402 ;  /* 0x003004020d027836 */ /* 0x000fca0000000000 */
[----:B------:R-:W-:Y:S01]  /*0ca0*/  FSETP.GEU.AND P0, PT, |R2|, 5.8789094863358348022e-39, PT ;  /* 0x004004020200780b */ /* 0x000fe20003f0e200 */
[----:B--2---:R-:W-:-:S08]  /*0cb0*/  DFMA R4, -R12, R2, 1 ;  /* 0x3ff000000c04742b */ /* 0x004fd00000000102 */
[----:B------:R-:W-:-:S08]  /*0cc0*/  DFMA R4, R4, R4, R4 ;  /* 0x000000040404722b */ /* 0x000fd00000000004 */
[----:B------:R-:W-:-:S08]  /*0cd0*/  DFMA R4, R2, R4, R2 ;  /* 0x000000040204722b */ /* 0x000fd00000000002 */
[----:B------:R-:W-:-:S08]  /*0ce0*/  DFMA R6, -R12, R4, 1 ;  /* 0x3ff000000c06742b */ /* 0x000fd00000000104 */
[----:B------:R-:W-:Y:S01]  /*0cf0*/  DFMA R4, R4, R6, R4 ;  /* 0x000000060404722b */ /* 0x000fe20000000004 */
[----:B-1----:R-:W-:Y:S10]  /*0d00*/  @P0 BRA `(.L_x_17) ;  /* 0x0000000000100947 */ /* 0x002ff40003800000 */
[----:B------:R-:W-:-:S04]  /*0d10*/  LOP3.LUT R0, R13, 0x7fffffff, RZ, 0xc0, !PT ;  /* 0x7fffffff0d007812 */ /* 0x000fc800078ec0ff */
[----:B------:R-:W-:Y:S02]  /*0d20*/  IADD3 R6, PT, PT, R0, -0x100000, RZ ;  /* 0xfff0000000067810 */ /* 0x000fe40007ffe0ff */
[----:B------:R-:W-:-:S07]  /*0d30*/  MOV R0, 0xd50 ;  /* 0x00000d5000007802 */ /* 0x000fce0000000f00 */
[----:B0-----:R-:W-:Y:S05]  /*0d40*/  CALL.REL.NOINC `($__internal_0_$__cuda_sm20_dblrcp_rn_slowpath_v3) ;  /* 0x00000000000c7944 */ /* 0x001fea0003c00000 */
.L_x_17:
[----:B------:R-:W-:Y:S05]  /*0d50*/  BSYNC.RECONVERGENT B0 ;  /* 0x0000000000007941 */ /* 0x000fea0003800200 */
.L_x_16:
[----:B------:R-:W-:Y:S01]  /*0d60*/  STG.E.64 desc[UR4][R10.64], R4 ;  /* 0x000000040a007986 */ /* 0x000fe2000c101b04 */
[----:B------:R-:W-:Y:S05]  /*0d70*/  EXIT ;  /* 0x000000000000794d */ /* 0x000fea0003800000 */
        .weak           $__internal_0_$__cuda_sm20_dblrcp_rn_slowpath_v3
        .type           $__internal_0_$__cuda_sm20_dblrcp_rn_slowpath_v3,@function
        .size           $__internal_0_$__cuda_sm20_dblrcp_rn_slowpath_v3,(.L_x_25 - $__internal_0_$__cuda_sm20_dblrcp_rn_slowpath_v3)
$__internal_0_$__cuda_sm20_dblrcp_rn_slowpath_v3:
[----:B------:R-:W-:Y:S01]  /*0d80*/  IMAD.MOV.U32 R2, RZ, RZ, R12 ;  /* 0x000000ffff027224 */ /* 0x000fe200078e000c */
[----:B------:R-:W-:Y:S01]  /*0d90*/  BSSY.RECONVERGENT B1, `(.L_x_18) ;  /* 0x0000025000017945 */ /* 0x000fe20003800200 */
[----:B------:R-:W-:-:S06]  /*0da0*/  IMAD.MOV.U32 R3, RZ, RZ, R13 ;  /* 0x000000ffff037224 */ /* 0x000fcc00078e000d */
[----:B------:R-:W-:-:S14]  /*0db0*/  DSETP.GTU.AND P0, PT, |R2|, +INF , PT ;  /* 0x7ff000000200742a */ /* 0x000fdc0003f0c200 */
[----:B------:R-:W-:Y:S05]  /*0dc0*/  @P0 BRA `(.L_x_19) ;  /* 0x00000000007c0947 */ /* 0x000fea0003800000 */
[----:B------:R-:W-:-:S04]  /*0dd0*/  LOP3.LUT R12, R13, 0x7fffffff, RZ, 0xc0, !PT ;  /* 0x7fffffff0d0c7812 */ /* 0x000fc800078ec0ff */
[----:B------:R-:W-:-:S04]  /*0de0*/  IADD3 R4, PT, PT, R12, -0x1, RZ ;  /* 0xffffffff0c047810 */ /* 0x000fc80007ffe0ff */
[----:B------:R-:W-:-:S13]  /*0df0*/  ISETP.GE.U32.AND P0, PT, R4, 0x7fefffff, PT ;  /* 0x7fefffff0400780c */ /* 0x000fda0003f06070 */
[----:B------:R-:W-:Y:S01]  /*0e00*/  @P0 LOP3.LUT R5, R3, 0x7ff00000, RZ, 0x3c, !PT ;  /* 0x7ff0000003050812 */ /* 0x000fe200078e3cff */
[----:B------:R-:W-:Y:S01]  /*0e10*/  @P0 IMAD.MOV.U32 R4, RZ, RZ, RZ ;  /* 0x000000ffff040224 */ /* 0x000fe200078e00ff */
[----:B------:R-:W-:Y:S06]  /*0e20*/  @P0 BRA `(.L_x_20) ;  /* 0x00000000006c0947 */ /* 0x000fec0003800000 */
[----:B------:R-:W-:-:S13]  /*0e30*/  ISETP.GE.U32.AND P0, PT, R12, 0x1000001, PT ;  /* 0x010000010c00780c */ /* 0x000fda0003f06070 */
[----:B------:R-:W-:Y:S05]  /*0e40*/  @!P0 BRA `(.L_x_21) ;  /* 0x0000000000348947 */ /* 0x000fea0003800000 */
[----:B------:R-:W-:Y:S01]  /*0e50*/  VIADD R5, R3, 0xc0200000 ;  /* 0xc020000003057836 */ /* 0x000fe20000000000 */
[----:B------:R-:W-:-:S03]  /*0e60*/  MOV R4, R2 ;  /* 0x0000000200047202 */ /* 0x000fc60000000f00 */
[----:B------:R-:W0:Y:S03]  /*0e70*/  MUFU.RCP64H R7, R5 ;  /* 0x0000000500077308 */ /* 0x000e260000001800 */
[----:B0-----:R-:W-:-:S08]  /*0e80*/  DFMA R8, -R4, R6, 1 ;  /* 0x3ff000000408742b */ /* 0x001fd00000000106 */
[----:B------:R-:W-:-:S08]  /*0e90*/  DFMA R8, R8, R8, R8 ;  /* 0x000000080808722b */ /* 0x000fd00000000008 */
[----:B------:R-:W-:-:S08]  /*0ea0*/  DFMA R8, R6, R8, R6 ;  /* 0x000000080608722b */ /* 0x000fd00000000006 */
[----:B------:R-:W-:-:S08]  /*0eb0*/  DFMA R6, -R4, R8, 1 ;  /* 0x3ff000000406742b */ /* 0x000fd00000000108 */
[----:B------:R-:W-:-:S08]  /*0ec0*/  DFMA R6, R8, R6, R8 ;  /* 0x000000060806722b */ /* 0x000fd00000000008 */
[----:B------:R-:W-:-:S08]  /*0ed0*/  DMUL R6, R6, 2.2250738585072013831e-308 ;  /* 0x0010000006067828 */ /* 0x000fd00000000000 */
[----:B------:R-:W-:-:S08]  /*0ee0*/  DFMA R2, -R2, R6, 1 ;  /* 0x3ff000000202742b */ /* 0x000fd00000000106 */
[----:B------:R-:W-:-:S08]  /*0ef0*/  DFMA R2, R2, R2, R2 ;  /* 0x000000020202722b */ /* 0x000fd00000000002 */
[----:B------:R-:W-:Y:S01]  /*0f00*/  DFMA R4, R6, R2, R6 ;  /* 0x000000020604722b */ /* 0x000fe20000000006 */
[----:B------:R-:W-:Y:S10]  /*0f10*/  BRA `(.L_x_20) ;  /* 0x0000000000307947 */ /* 0x000ff40003800000 */
.L_x_21:
[----:B------:R-:W-:Y:S01]  /*0f20*/  DMUL R2, R2, 8.11296384146066816958e+31 ;  /* 0x4690000002027828 */ /* 0x000fe20000000000 */
[----:B------:R-:W-:-:S05]  /*0f30*/  IMAD.MOV.U32 R4, RZ, RZ, R6 ;  /* 0x000000ffff047224 */ /* 0x000fca00078e0006 */
[----:B------:R-:W0:Y:S02]  /*0f40*/  MUFU.RCP64H R5, R3 ;  /* 0x0000000300057308 */ /* 0x000e240000001800 */
[----:B0-----:R-:W-:-:S08]  /*0f50*/  DFMA R6, -R2, R4, 1 ;  /* 0x3ff000000206742b */ /* 0x001fd00000000104 */
[----:B------:R-:W-:-:S08]  /*0f60*/  DFMA R6, R6, R6, R6 ;  /* 0x000000060606722b */ /* 0x000fd00000000006 */
[----:B------:R-:W-:-:S08]  /*0f70*/  DFMA R6, R4, R6, R4 ;  /* 0x000000060406722b */ /* 0x000fd00000000004 */
[----:B------:R-:W-:-:S08]  /*0f80*/  DFMA R4, -R2, R6, 1 ;  /* 0x3ff000000204742b */ /* 0x000fd00000000106 */
[----:B------:R-:W-:-:S08]  /*0f90*/  DFMA R4, R6, R4, R6 ;  /* 0x000000040604722b */ /* 0x000fd00000000006 */
[----:B------:R-:W-:Y:S01]  /*0fa0*/  DMUL R4, R4, 8.11296384146066816958e+31 ;  /* 0x4690000004047828 */ /* 0x000fe20000000000 */
[----:B------:R-:W-:Y:S10]  /*0fb0*/  BRA `(.L_x_20) ;  /* 0x0000000000087947 */ /* 0x000ff40003800000 */
.L_x_19:
[----:B------:R-:W-:Y:S01]  /*0fc0*/  LOP3.LUT R5, R3, 0x80000, RZ, 0xfc, !PT ;  /* 0x0008000003057812 */ /* 0x000fe200078efcff */
[----:B------:R-:W-:-:S07]  /*0fd0*/  IMAD.MOV.U32 R4, RZ, RZ, R2 ;  /* 0x000000ffff047224 */ /* 0x000fce00078e0002 */
.L_x_20:
[----:B------:R-:W-:Y:S05]  /*0fe0*/  BSYNC.RECONVERGENT B1 ;  /* 0x0000000000017941 */ /* 0x000fea0003800200 */
.L_x_18:
[----:B------:R-:W-:Y:S01]  /*0ff0*/  MOV R2, R0 ;  /* 0x0000000000027202 */ /* 0x000fe20000000f00 */
[----:B------:R-:W-:-:S04]  /*1000*/  IMAD.MOV.U32 R3, RZ, RZ, 0x0 ;  /* 0x00000000ff037424 */ /* 0x000fc800078e00ff */
[----:B------:R-:W-:Y:S05]  /*1010*/  RET.REL.NODEC R2 `(compute_layer) ;  /* 0xffffffec02f87950 */ /* 0x000fea0003c3ffff */
.L_x_22:
        /* <DEDUP_REMOVED lines=14> */
.L_x_25:


//--------------------- .text.add_input           --------------------------
	.section	.text.add_input,"ax",@progbits
	.align	128
        .global         add_input
        .type           add_input,@function
        .size           add_input,(.L_x_29 - add_input)
        .other          add_input,@"STO_CUDA_ENTRY STV_DEFAULT"
add_input:
.text.add_input:
        /* <DEDUP_REMOVED lines=8> */
[----:B------:R-:W0:Y:S01]  /*0080*/  LDC.64 R2, c[0x0][0x388] ;  /* 0x0000e200ff027b82 */ /* 0x000e220000000a00 */
[----:B------:R-:W1:Y:S07]  /*0090*/  LDCU.64 UR4, c[0x0][0x358] ;  /* 0x00006b00ff0477ac */ /* 0x000e6e0008000a00 */
[----:B------:R-:W2:Y:S01]  /*00a0*/  LDC.64 R4, c[0x0][0x380] ;  /* 0x0000e000ff047b82 */ /* 0x000ea20000000a00 */
[----:B0-----:R-:W-:-:S06]  /*00b0*/  IMAD.WIDE R2, R7, 0x8, R2 ;  /* 0x0000000807027825 */ /* 0x001fcc00078e0202 */
[----:B-1----:R-:W3:Y:S01]  /*00c0*/  LDG.E.64 R2, desc[UR4][R2.64] ;  /* 0x0000000402027981 */ /* 0x002ee2000c1e1b00 */
[----:B--2---:R-:W-:-:S05]  /*00d0*/  IMAD.WIDE R4, R7, 0x8, R4 ;  /* 0x0000000807047825 */ /* 0x004fca00078e0204 */
[----:B---3--:R-:W-:Y:S01]  /*00e0*/  STG.E.64 desc[UR4][R4.64], R2 ;  /* 0x0000000204007986 */ /* 0x008fe2000c101b04 */
[----:B------:R-:W-:Y:S05]  /*00f0*/  EXIT ;  /* 0x000000000000794d */ /* 0x000fea0003800000 */
.L_x_23:
        /* <DEDUP_REMOVED lines=16> */
.L_x_29:


//--------------------- .text.update_weights      --------------------------
	.section	.text.update_weights,"ax",@progbits
	.align	128
        .global         update_weights
        .type           update_weights,@function
        .size           update_weights,(.L_x_30 - update_weights)
        .other          update_weights,@"STO_CUDA_ENTRY STV_DEFAULT"
update_weights:
.text.update_weights:
        /* <DEDUP_REMOVED lines=10> */
[----:B------:R-:W2:Y:S08]  /*00a0*/  LDC.64 R6, c[0x0][0x380] ;  /* 0x0000e000ff067b82 */ /* 0x000eb00000000a00 */
[----:B------:R-:W3:Y:S01]  /*00b0*/  LDC.64 R10, c[0x0][0x398] ;  /* 0x0000e600ff0a7b82 */ /* 0x000ee20000000a00 */
[----:B0-----:R-:W-:-:S06]  /*00c0*/  IMAD.WIDE R2, R5, 0x8, R2 ;  /* 0x0000000805027825 */ /* 0x001fcc00078e0202 */
[----:B-1----:R-:W4:Y:S01]  /*00d0*/  LDG.E.64 R2, desc[UR4][R2.64] ;  /* 0x0000000402027981 */ /* 0x002f22000c1e1b00 */
[----:B--2---:R-:W-:Y:S02]  /*00e0*/  IMAD.WIDE R6, R5, 0x8, R6 ;  /* 0x0000000805067825 */ /* 0x004fe400078e0206 */
[----:B------:R-:W4:Y:S03]  /*00f0*/  LDC.64 R4, c[0x0][0x388] ;  /* 0x0000e200ff047b82 */ /* 0x000f260000000a00 */
[----:B------:R-:W3:Y:S01]  /*0100*/  LDG.E.64 R8, desc[UR4][R6.64] ;  /* 0x0000000406087981 */ /* 0x000ee2000c1e1b00 */
[----:B----4-:R-:W-:-:S08]  /*0110*/  DMUL R4, R2, R4 ;  /* 0x0000000402047228 */ /* 0x010fd00000000000 */
[----:B---3--:R-:W-:-:S07]  /*0120*/  DFMA R4, -R4, R10, R8 ;  /* 0x0000000a0404722b */ /* 0x008fce0000000108 */
[----:B------:R-:W-:Y:S01]  /*0130*/  STG.E.64 desc[UR4][R6.64], R4 ;  /* 0x0000000406007986 */ /* 0x000fe2000c101b04 */
[----:B------:R-:W-:Y:S05]  /*0140*/  EXIT ;  /* 0x000000000000794d */ /* 0x000fea0003800000 */
.L_x_24:
        /* <DEDUP_REMOVED lines=11> */
.L_x_30:


//--------------------- .nv.shared.reserved.0     --------------------------
	.section	.nv.shared.reserved.0,"aw",@nobits
	.weak		__nv_reservedSMEM_offset_0_alias
	.size		__nv_reservedSMEM_offset_0_alias, 0, 64
	.other		__nv_reservedSMEM_offset_0_alias,@"STO_CUDA_RESERVED_SHARED STV_DEFAULT"
__nv_reservedSMEM_offset_0_alias:
	.zero		0
	.zero		64


//--------------------- .nv.constant0.learn_intermediate --------------------------
	.section	.nv.constant0.learn_intermediate,"a",@progbits
	.sectionflags	@""
	.align	4
.nv.constant0.learn_intermediate:
	.zero		968


//--------------------- .nv.constant0.learn_output --------------------------
	.section	.nv.constant0.learn_output,"a",@progbits
	.sectionflags	@""
	.align	4
.nv.constant0.learn_output:
	.zero		968


//--------------------- .nv.constant0.compute_layer --------------------------
	.section	.nv.constant0.compute_layer,"a",@progbits
	.sectionflags	@""
	.align	4
.nv.constant0.compute_layer:
	.zero		956


//--------------------- .nv.constant0.add_input   --------------------------
	.section	.nv.constant0.add_input,"a",@progbits
	.sectionflags	@""
	.align	4
.nv.constant0.add_input:
	.zero		916


//--------------------- .nv.constant0.update_weights --------------------------
	.section	.nv.constant0.update_weights,"a",@progbits
	.sectionflags	@""
	.align	4
.nv.constant0.update_weights:
	.zero		932


//--------------------- SYMBOLS --------------------------

	.type		.nv.reservedSmem.offset0,@object
	.size		.nv.reservedSmem.offset0,0x4
